// auto-generated by cutlass_sweep.conv — config: {"arch": "sm_100", "cluster_m": 2, "cluster_n": 1, "conv_kind": "dgrad", "dtype": "tf32", "ndim": 3, "tile_k": 32, "tile_m": 64, "tile_n": 128}
#include "cutlass/cutlass.h"
#include "cute/tensor.hpp"
#include "cutlass/kernel_hardware_info.hpp"
#include "cutlass/conv/convolution.h"
#include "cutlass/conv/dispatch_policy.hpp"
#include "cutlass/conv/collective/collective_builder.hpp"
#include "cutlass/conv/kernel/conv_universal.hpp"
#include "cutlass/conv/device/conv_universal_adapter.hpp"
#include "cutlass/epilogue/collective/collective_builder.hpp"

using namespace cute;
using Elem = cutlass::tfloat32_t;
using Acc  = float;
using LayoutAB = cutlass::layout::TensorNDHWC;
using LayoutC  = cutlass::layout::TensorNDHWC;
constexpr auto ConvOp = cutlass::conv::Operator::kDgrad;
using TileShape    = Shape<_64, _128, Shape<_32>>;
using ClusterShape = Shape<_2, _1, _1>;

using CollectiveEpilogue = typename cutlass::epilogue::collective::CollectiveBuilder<
    cutlass::arch::Sm100, cutlass::arch::OpClassTensorOp,
    TileShape, ClusterShape,
    cutlass::epilogue::collective::EpilogueTileAuto,
    Acc, Acc,
    Elem, LayoutC, 128 / cutlass::sizeof_bits<Elem>::value,
    Elem, LayoutC, 128 / cutlass::sizeof_bits<Elem>::value,
    cutlass::epilogue::collective::EpilogueScheduleAuto
  >::CollectiveOp;

using CollectiveMainloop = typename cutlass::conv::collective::CollectiveBuilder<
    cutlass::arch::Sm100, cutlass::arch::OpClassTensorOp, ConvOp,
    Elem, LayoutAB, 128 / cutlass::sizeof_bits<Elem>::value,
    Elem, LayoutAB, 128 / cutlass::sizeof_bits<Elem>::value,
    Acc,
    TileShape, ClusterShape,
    cutlass::conv::collective::StageCountAutoCarveout<
        static_cast<int>(sizeof(typename CollectiveEpilogue::SharedStorage))>,
    cutlass::conv::collective::KernelScheduleAuto
  >::CollectiveOp;

using ProblemShape = cutlass::conv::ConvProblemShape<
    ConvOp, CollectiveMainloop::DispatchPolicy::NumSpatialDimensions>;
using ConvKernel = cutlass::conv::kernel::ConvUniversal<
    ProblemShape, CollectiveMainloop, CollectiveEpilogue>;
using Conv = cutlass::conv::device::ConvUniversalAdapter<ConvKernel>;

auto* _anchor = &cutlass::device_kernel<ConvKernel>;


// ===== COMPILED SASS (sm_100a) =====

	.target	sm_100a

	.elftype	@"ET_EXEC"


//--------------------- .note.nv.tkinfo           --------------------------
	.section	.note.nv.tkinfo,"",@"SHT_NOTE"
	.sectionflags	@"SHF_NOTE_NV_TKINFO"
	.tkinfo
        /*0018*/ 	.word	0x00000002
        /*0030*/ 	.string	""
        /*0030*/ 	.string	"ptxas"
        /*0030*/ 	.string	"Cuda compilation tools, release 13.0, V13.0.88"
        /*0030*/ 	.string	"Build cuda_13.0.r13.0/compiler.36424714_0"
        /*0030*/ 	.string	"-arch sm_100a -m 64 "



//--------------------- .note.nv.cuinfo           --------------------------
	.section	.note.nv.cuinfo,"",@"SHT_NOTE"
	.sectionflags	@"SHF_NOTE_NV_CUINFO"
        /*0018*/ 	.short	0x0002
        /*001a*/ 	.short	0x0064
        /*001c*/ 	.short	0x0082
	.zero		2


//--------------------- .nv.info                  --------------------------
	.section	.nv.info,"",@"SHT_CUDA_INFO"
	.align	4


	//----- nvinfo : EIATTR_REGCOUNT
	.align		4
        /*0000*/ 	.byte	0x04, 0x2f
        /*0002*/ 	.short	(.L_19 - .L_18)
	.align		4
.L_18:
        /*0004*/ 	.word	index@(_ZN7cutlass13device_kernelINS_4conv6kernel13ConvUniversalINS1_16ConvProblemShapeILNS1_8OperatorE1ELi3EEENS1_10collective14CollectiveConvINS1_47MainloopSm100TmaUmmaWarpSpecializedImplicitGemmILS5_1ELi8ELi3ELi1ELi2EN4cute5tupleIJNSA_1CILi2EEENSC_ILi1EEESE_EEEEENSB_IJNSC_ILi64EEENSC_ILi128EEENSB_IJNSC_ILi32EEEEEEEEENS_10tfloat32_tESM_NSA_8TiledMMAINSA_8MMA_AtomIJNSA_17SM100_MMA_TF32_SSISM_SM_fLi64ELi128ELNSA_4UMMA5MajorE0ELSR_1ELNSQ_7ScaleInE0ELSS_0EEEEEENSA_6LayoutINSB_IJSE_SE_SE_EEENSB_IJNSC_ILi0EEESX_SX_EEEEENSB_IJNSA_10UnderscoreES10_S10_EEEEENS7_6detail27Sm100ImplicitGemmTileTraitsINSA_20SM90_TMA_LOAD_IM2COLENSA_14ComposedLayoutINSA_7SwizzleILi3ELi4ELi3EEENSA_18smem_ptr_flag_bitsILi32EEENSV_INSB_IJNSC_ILi8EEESJ_EEENSB_IJSJ_SE_EEEEEEEvEENS14_INSA_23SM90_TMA_LOAD_MULTICASTENS16_INS17_ILi2ELi5ELi2EEES1A_NSV_INSB_IJSJ_NSC_ILi4EEEEEENSB_IJSE_SJ_EEEEEEEvEEEENS_8epilogue10collective18CollectiveEpilogueINS1Q_23Sm100TmaWarpSpecializedILi4ELi2ELi16ELb1ELb0EEEJSL_NSB_IJNSV_ISH_SE_EENSV_ISJ_SE_EEEEESM_NSB_IJNSB_IJllllEEESE_SX_EEESM_S1Z_NS1Q_6fusion15FusionCallbacksIS1U_NS20_17LinearCombinationISM_fSM_fLNS_15FloatRoundStyleE2EEESL_S1X_JEEENSA_5SM1004TMEM4LOAD26SM100_TMEM_LOAD_16dp128b8xES15_S1F_NSA_17SM75_U32x4_LDSM_NENSA_21SM90_TMA_STORE_IM2COLES1F_NSA_17SM90_U32x4_STSM_NENSA_39AutoVectorizingCopyWithAssumedAlignmentILi128EEEEEEvvEEEEvNT_6ParamsE)
        /*0008*/ 	.word	0x0000005e


	//----- nvinfo : EIATTR_FRAME_SIZE
	.align		4
.L_19:
        /*000c*/ 	.byte	0x04, 0x11
        /*000e*/ 	.short	(.L_21 - .L_20)
	.align		4
.L_20:
        /*0010*/ 	.word	index@($__internal_2_$__cuda_sm10x_tcgen05_guardrail_trap_unallocated_columns_being_dealloced)
        /*0014*/ 	.word	0x00000008


	//----- nvinfo : EIATTR_FRAME_SIZE
	.align		4
.L_21:
        /*0018*/ 	.byte	0x04, 0x11
        /*001a*/ 	.short	(.L_23 - .L_22)
	.align		4
.L_22:
        /*001c*/ 	.word	index@($__internal_1_$__cuda_sm10x_tcgen05_guardrail_trap_phase_invalid_during_alloc)
        /*0020*/ 	.word	0x00000008


	//----- nvinfo : EIATTR_FRAME_SIZE
	.align		4
.L_23:
        /*0024*/ 	.byte	0x04, 0x11
        /*0026*/ 	.short	(.L_25 - .L_24)
	.align		4
.L_24:
        /*0028*/ 	.word	index@($__internal_0_$__cuda_sm10x_tcgen05_guardrail_trap_col_being_dealloced_not_returned_by_alloc)
        /*002c*/ 	.word	0x00000008


	//----- nvinfo : EIATTR_FRAME_SIZE
	.align		4
.L_25:
        /*0030*/ 	.byte	0x04, 0x11
        /*0032*/ 	.short	(.L_27 - .L_26)
	.align		4
.L_26:
        /*0034*/ 	.word	index@(_ZN7cutlass13device_kernelINS_4conv6kernel13ConvUniversalINS1_16ConvProblemShapeILNS1_8OperatorE1ELi3EEENS1_10collective14CollectiveConvINS1_47MainloopSm100TmaUmmaWarpSpecializedImplicitGemmILS5_1ELi8ELi3ELi1ELi2EN4cute5tupleIJNSA_1CILi2EEENSC_ILi1EEESE_EEEEENSB_IJNSC_ILi64EEENSC_ILi128EEENSB_IJNSC_ILi32EEEEEEEEENS_10tfloat32_tESM_NSA_8TiledMMAINSA_8MMA_AtomIJNSA_17SM100_MMA_TF32_SSISM_SM_fLi64ELi128ELNSA_4UMMA5MajorE0ELSR_1ELNSQ_7ScaleInE0ELSS_0EEEEEENSA_6LayoutINSB_IJSE_SE_SE_EEENSB_IJNSC_ILi0EEESX_SX_EEEEENSB_IJNSA_10UnderscoreES10_S10_EEEEENS7_6detail27Sm100ImplicitGemmTileTraitsINSA_20SM90_TMA_LOAD_IM2COLENSA_14ComposedLayoutINSA_7SwizzleILi3ELi4ELi3EEENSA_18smem_ptr_flag_bitsILi32EEENSV_INSB_IJNSC_ILi8EEESJ_EEENSB_IJSJ_SE_EEEEEEEvEENS14_INSA_23SM90_TMA_LOAD_MULTICASTENS16_INS17_ILi2ELi5ELi2EEES1A_NSV_INSB_IJSJ_NSC_ILi4EEEEEENSB_IJSE_SJ_EEEEEEEvEEEENS_8epilogue10collective18CollectiveEpilogueINS1Q_23Sm100TmaWarpSpecializedILi4ELi2ELi16ELb1ELb0EEEJSL_NSB_IJNSV_ISH_SE_EENSV_ISJ_SE_EEEEESM_NSB_IJNSB_IJllllEEESE_SX_EEESM_S1Z_NS1Q_6fusion15FusionCallbacksIS1U_NS20_17LinearCombinationISM_fSM_fLNS_15FloatRoundStyleE2EEESL_S1X_JEEENSA_5SM1004TMEM4LOAD26SM100_TMEM_LOAD_16dp128b8xES15_S1F_NSA_17SM75_U32x4_LDSM_NENSA_21SM90_TMA_STORE_IM2COLES1F_NSA_17SM90_U32x4_STSM_NENSA_39AutoVectorizingCopyWithAssumedAlignmentILi128EEEEEEvvEEEEvNT_6ParamsE)
        /*0038*/ 	.word	0x00000008


	//----- nvinfo : EIATTR_MIN_STACK_SIZE
	.align		4
.L_27:
        /*003c*/ 	.byte	0x04, 0x12
        /*003e*/ 	.short	(.L_29 - .L_28)
	.align		4
.L_28:
        /*0040*/ 	.word	index@(_ZN7cutlass13device_kernelINS_4conv6kernel13ConvUniversalINS1_16ConvProblemShapeILNS1_8OperatorE1ELi3EEENS1_10collective14CollectiveConvINS1_47MainloopSm100TmaUmmaWarpSpecializedImplicitGemmILS5_1ELi8ELi3ELi1ELi2EN4cute5tupleIJNSA_1CILi2EEENSC_ILi1EEESE_EEEEENSB_IJNSC_ILi64EEENSC_ILi128EEENSB_IJNSC_ILi32EEEEEEEEENS_10tfloat32_tESM_NSA_8TiledMMAINSA_8MMA_AtomIJNSA_17SM100_MMA_TF32_SSISM_SM_fLi64ELi128ELNSA_4UMMA5MajorE0ELSR_1ELNSQ_7ScaleInE0ELSS_0EEEEEENSA_6LayoutINSB_IJSE_SE_SE_EEENSB_IJNSC_ILi0EEESX_SX_EEEEENSB_IJNSA_10UnderscoreES10_S10_EEEEENS7_6detail27Sm100ImplicitGemmTileTraitsINSA_20SM90_TMA_LOAD_IM2COLENSA_14ComposedLayoutINSA_7SwizzleILi3ELi4ELi3EEENSA_18smem_ptr_flag_bitsILi32EEENSV_INSB_IJNSC_ILi8EEESJ_EEENSB_IJSJ_SE_EEEEEEEvEENS14_INSA_23SM90_TMA_LOAD_MULTICASTENS16_INS17_ILi2ELi5ELi2EEES1A_NSV_INSB_IJSJ_NSC_ILi4EEEEEENSB_IJSE_SJ_EEEEEEEvEEEENS_8epilogue10collective18CollectiveEpilogueINS1Q_23Sm100TmaWarpSpecializedILi4ELi2ELi16ELb1ELb0EEEJSL_NSB_IJNSV_ISH_SE_EENSV_ISJ_SE_EEEEESM_NSB_IJNSB_IJllllEEESE_SX_EEESM_S1Z_NS1Q_6fusion15FusionCallbacksIS1U_NS20_17LinearCombinationISM_fSM_fLNS_15FloatRoundStyleE2EEESL_S1X_JEEENSA_5SM1004TMEM4LOAD26SM100_TMEM_LOAD_16dp128b8xES15_S1F_NSA_17SM75_U32x4_LDSM_NENSA_21SM90_TMA_STORE_IM2COLES1F_NSA_17SM90_U32x4_STSM_NENSA_39AutoVectorizingCopyWithAssumedAlignmentILi128EEEEEEvvEEEEvNT_6ParamsE)
        /*0044*/ 	.word	0x00000008
.L_29:


//--------------------- .nv.compat                --------------------------
	.section	.nv.compat,"",@"SHT_CUDA_COMPAT_INFO"
	.align	4
        /*0000*/ 	.byte	0x02, 0x09, 0x01, 0x00, 0x02, 0x02, 0x02, 0x00, 0x02, 0x05, 0x05, 0x00, 0x03, 0x07, 0x01, 0x01
        /*0010*/ 	.byte	0x02, 0x03, 0x01, 0x00, 0x02, 0x06, 0x01, 0x00, 0x04, 0x0b, 0x08, 0x00, 0x09, 0x00, 0x00, 0x00
        /*0020*/ 	.byte	0x00, 0x00, 0x00, 0x00


//--------------------- .nv.info._ZN7cutlass13device_kernelINS_4conv6kernel13ConvUniversalINS1_16ConvProblemShapeILNS1_8OperatorE1ELi3EEENS1_10collective14CollectiveConvINS1_47MainloopSm100TmaUmmaWarpSpecializedImplicitGemmILS5_1ELi8ELi3ELi1ELi2EN4cute5tupleIJNSA_1CILi2EEENSC_ILi1EEESE_EEEEENSB_IJNSC_ILi64EEENSC_ILi128EEENSB_IJNSC_ILi32EEEEEEEEENS_10tfloat32_tESM_NSA_8TiledMMAINSA_8MMA_AtomIJNSA_17SM100_MMA_TF32_SSISM_SM_fLi64ELi128ELNSA_4UMMA5MajorE0ELSR_1ELNSQ_7ScaleInE0ELSS_0EEEEEENSA_6LayoutINSB_IJSE_SE_SE_EEENSB_IJNSC_ILi0EEESX_SX_EEEEENSB_IJNSA_10UnderscoreES10_S10_EEEEENS7_6detail27Sm100ImplicitGemmTileTraitsINSA_20SM90_TMA_LOAD_IM2COLENSA_14ComposedLayoutINSA_7SwizzleILi3ELi4ELi3EEENSA_18smem_ptr_flag_bitsILi32EEENSV_INSB_IJNSC_ILi8EEESJ_EEENSB_IJSJ_SE_EEEEEEEvEENS14_INSA_23SM90_TMA_LOAD_MULTICASTENS16_INS17_ILi2ELi5ELi2EEES1A_NSV_INSB_IJSJ_NSC_ILi4EEEEEENSB_IJSE_SJ_EEEEEEEvEEEENS_8epilogue10collective18CollectiveEpilogueINS1Q_23Sm100TmaWarpSpecializedILi4ELi2ELi16ELb1ELb0EEEJSL_NSB_IJNSV_ISH_SE_EENSV_ISJ_SE_EEEEESM_NSB_IJNSB_IJllllEEESE_SX_EEESM_S1Z_NS1Q_6fusion15FusionCallbacksIS1U_NS20_17LinearCombinationISM_fSM_fLNS_15FloatRoundStyleE2EEESL_S1X_JEEENSA_5SM1004TMEM4LOAD26SM100_TMEM_LOAD_16dp128b8xES15_S1F_NSA_17SM75_U32x4_LDSM_NENSA_21SM90_TMA_STORE_IM2COLES1F_NSA_17SM90_U32x4_STSM_NENSA_39AutoVectorizingCopyWithAssumedAlignmentILi128EEEEEEvvEEEEvNT_6ParamsE --------------------------
	.section	.nv.info._ZN7cutlass13device_kernelINS_4conv6kernel13ConvUniversalINS1_16ConvProblemShapeILNS1_8OperatorE1ELi3EEENS1_10collective14CollectiveConvINS1_47MainloopSm100TmaUmmaWarpSpecializedImplicitGemmILS5_1ELi8ELi3ELi1ELi2EN4cute5tupleIJNSA_1CILi2EEENSC_ILi1EEESE_EEEEENSB_IJNSC_ILi64EEENSC_ILi128EEENSB_IJNSC_ILi32EEEEEEEEENS_10tfloat32_tESM_NSA_8TiledMMAINSA_8MMA_AtomIJNSA_17SM100_MMA_TF32_SSISM_SM_fLi64ELi128ELNSA_4UMMA5MajorE0ELSR_1ELNSQ_7ScaleInE0ELSS_0EEEEEENSA_6LayoutINSB_IJSE_SE_SE_EEENSB_IJNSC_ILi0EEESX_SX_EEEEENSB_IJNSA_10UnderscoreES10_S10_EEEEENS7_6detail27Sm100ImplicitGemmTileTraitsINSA_20SM90_TMA_LOAD_IM2COLENSA_14ComposedLayoutINSA_7SwizzleILi3ELi4ELi3EEENSA_18smem_ptr_flag_bitsILi32EEENSV_INSB_IJNSC_ILi8EEESJ_EEENSB_IJSJ_SE_EEEEEEEvEENS14_INSA_23SM90_TMA_LOAD_MULTICASTENS16_INS17_ILi2ELi5ELi2EEES1A_NSV_INSB_IJSJ_NSC_ILi4EEEEEENSB_IJSE_SJ_EEEEEEEvEEEENS_8epilogue10collective18CollectiveEpilogueINS1Q_23Sm100TmaWarpSpecializedILi4ELi2ELi16ELb1ELb0EEEJSL_NSB_IJNSV_ISH_SE_EENSV_ISJ_SE_EEEEESM_NSB_IJNSB_IJllllEEESE_SX_EEESM_S1Z_NS1Q_6fusion15FusionCallbacksIS1U_NS20_17LinearCombinationISM_fSM_fLNS_15FloatRoundStyleE2EEESL_S1X_JEEENSA_5SM1004TMEM4LOAD26SM100_TMEM_LOAD_16dp128b8xES15_S1F_NSA_17SM75_U32x4_LDSM_NENSA_21SM90_TMA_STORE_IM2COLES1F_NSA_17SM90_U32x4_STSM_NENSA_39AutoVectorizingCopyWithAssumedAlignmentILi128EEEEEEvvEEEEvNT_6ParamsE,"",@"SHT_CUDA_INFO"
	.sectionflags	@""
	.align	4


	//----- nvinfo : EIATTR_CUDA_API_VERSION
	.align		4
        /*0000*/ 	.byte	0x04, 0x37
        /*0002*/ 	.short	(.L_31 - .L_30)
.L_30:
        /*0004*/ 	.word	0x00000082


	//----- nvinfo : EIATTR_KPARAM_INFO
	.align		4
.L_31:
        /*0008*/ 	.byte	0x04, 0x17
        /*000a*/ 	.short	(.L_33 - .L_32)
.L_32:
        /*000c*/ 	.word	0x00000000
        /*0010*/ 	.short	0x0000
        /*0012*/ 	.short	0x0000
        /*0014*/ 	.byte	0x00, 0xf0, 0x01, 0x24


	//----- nvinfo : EIATTR_AT_ENTRY_FRAGMENTS
	.align		4
.L_33:
        /*0018*/ 	.byte	0x04, 0x4f
        /*001a*/ 	.short	(.L_35 - .L_34)


	//   ....[0]....
.L_34:
        /*001c*/ 	.word	0x00000006


	//----- nvinfo : EIATTR_RESERVED_SMEM_USED
	.align		4
.L_35:
        /*0020*/ 	.byte	0x01, 0x41
	.zero		2


	//----- nvinfo : EIATTR_SPARSE_MMA_MASK
	.align		4
        /*0024*/ 	.byte	0x03, 0x50
        /*0026*/ 	.short	0x0000


	//----- nvinfo : EIATTR_TCGEN05_1CTA_USED
	.align		4
        /*0028*/ 	.byte	0x01, 0x51
	.zero		2


	//----- nvinfo : EIATTR_MAXREG_COUNT
	.align		4
        /*002c*/ 	.byte	0x03, 0x1b
        /*002e*/ 	.short	0x00ff


	//----- nvinfo : EIATTR_NUM_BARRIERS
	.align		4
        /*0030*/ 	.byte	0x02, 0x4c
        /*0032*/ 	.byte	0x07
	.zero		1


	//----- nvinfo : EIATTR_EXTERNS
	.align		4
        /*0034*/ 	.byte	0x04, 0x0f
        /*0036*/ 	.short	(.L_37 - .L_36)


	//   ....[0]....
	.align		4
.L_36:
        /*0038*/ 	.word	index@(__assertfail)


	//----- nvinfo : EIATTR_MERCURY_ISA_VERSION
	.align		4
.L_37:
        /*003c*/ 	.byte	0x03, 0x5f
        /*003e*/ 	.short	0x0101


	//----- nvinfo : EIATTR_INT_WARP_WIDE_INSTR_OFFSETS
	.align		4
        /*0040*/ 	.byte	0x04, 0x31
        /*0042*/ 	.short	(.L_39 - .L_38)


	//   ....[0]....
.L_38:
        /*0044*/ 	.word	0x00004460


	//   ....[1]....
        /*0048*/ 	.word	0x00004480


	//   ....[2]....
        /*004c*/ 	.word	0x000044b0


	//   ....[3]....
        /*0050*/ 	.word	0x00005220


	//   ....[4]....
        /*0054*/ 	.word	0x00005290


	//   ....[5]....
        /*0058*/ 	.word	0x000053a0


	//   ....[6]....
        /*005c*/ 	.word	0x00005420


	//   ....[7]....
        /*0060*/ 	.word	0x00005520


	//   ....[8]....
        /*0064*/ 	.word	0x000055a0


	//   ....[9]....
        /*0068*/ 	.word	0x000056c0


	//   ....[10]....
        /*006c*/ 	.word	0x000057d0


	//----- nvinfo : EIATTR_COOP_GROUP_MASK_REGIDS
	.align		4
.L_39:
        /*0070*/ 	.byte	0x04, 0x29
        /*0072*/ 	.short	(.L_41 - .L_40)


	//   ....[0]....
.L_40:
        /*0074*/ 	.word	0xffffffff


	//   ....[1]....
        /*0078*/ 	.word	0xffffffff


	//   ....[2]....
        /*007c*/ 	.word	0xffffffff


	//   ....[3]....
        /*0080*/ 	.word	0xffffffff


	//   ....[4]....
        /*0084*/ 	.word	0xffffffff


	//   ....[5]....
        /*0088*/ 	.word	0xffffffff


	//   ....[6]....
        /*008c*/ 	.word	0xffffffff


	//   ....[7]....
        /*0090*/ 	.word	0xffffffff


	//   ....[8]....
        /*0094*/ 	.word	0xffffffff


	//   ....[9]....
        /*0098*/ 	.word	0xffffffff


	//   ....[10]....
        /*009c*/ 	.word	0xffffffff


	//   ....[11]....
        /*00a0*/ 	.word	0xffffffff


	//   ....[12]....
        /*00a4*/ 	.word	0xffffffff


	//----- nvinfo : EIATTR_COOP_GROUP_INSTR_OFFSETS
	.align		4
.L_41:
        /*00a8*/ 	.byte	0x04, 0x28
        /*00aa*/ 	.short	(.L_43 - .L_42)


	//   ....[0]....
.L_42:
        /*00ac*/ 	.word	0x00000090


	//   ....[1]....
        /*00b0*/ 	.word	0x000004f0


	//   ....[2]....
        /*00b4*/ 	.word	0x00000730


	//   ....[3]....
        /*00b8*/ 	.word	0x000008d0


	//   ....[4]....
        /*00bc*/ 	.word	0x000009d0


	//   ....[5]....
        /*00c0*/ 	.word	0x00000b20


	//   ....[6]....
        /*00c4*/ 	.word	0x00000d20


	//   ....[7]....
        /*00c8*/ 	.word	0x00002900


	//   ....[8]....
        /*00cc*/ 	.word	0x00003770


	//   ....[9]....
        /*00d0*/ 	.word	0x00003980


	//   ....[10]....
        /*00d4*/ 	.word	0x000039b0


	//   ....[11]....
        /*00d8*/ 	.word	0x00004340


	//   ....[12]....
        /*00dc*/ 	.word	0x00004580


	//----- nvinfo : EIATTR_VRC_CTA_INIT_COUNT
	.align		4
.L_43:
        /*00e0*/ 	.byte	0x02, 0x4a
        /*00e2*/ 	.byte	0x80
	.zero		1


	//----- nvinfo : EIATTR_SYSCALL_OFFSETS
	.align		4
        /*00e4*/ 	.byte	0x04, 0x46
        /*00e6*/ 	.short	(.L_45 - .L_44)


	//   ....[0]....
.L_44:
        /*00e8*/ 	.word	0x00006410


	//   ....[1]....
        /*00ec*/ 	.word	0x00006500


	//   ....[2]....
        /*00f0*/ 	.word	0x00006f00


	//   ....[3]....
        /*00f4*/ 	.word	0x00007900


	//   ....[4]....
        /*00f8*/ 	.word	0x00008290


	//   ....[5]....
        /*00fc*/ 	.word	0x00008c00


	//----- nvinfo : EIATTR_MBARRIER_INSTR_OFFSETS
	.align		4
.L_45:
        /*0100*/ 	.byte	0x04, 0x39
        /*0102*/ 	.short	(.L_47 - .L_46)


	//   ....[0]....
.L_46:
        /*0104*/ 	.word	0x00000610
        /*0108*/ 	.word	0x000000ff
        /*010c*/ 	.word	0x00000000
        /*0110*/ 	.short	0x0100
        /*0112*/ 	.byte	0x04
	.zero		1


	//   ....[1]....
        /*0114*/ 	.word	0x00000620
        /*0118*/ 	.word	0x000000ff
        /*011c*/ 	.word	0x00000040
        /*0120*/ 	.short	0x0100
        /*0122*/ 	.byte	0x04
	.zero		1


	//   ....[2]....
        /*0124*/ 	.word	0x00000630
        /*0128*/ 	.word	0x000000ff
        /*012c*/ 	.word	0x00000008
        /*0130*/ 	.short	0x0100
        /*0132*/ 	.byte	0x04
	.zero		1


	//   ....[3]....
        /*0134*/ 	.word	0x00000640
        /*0138*/ 	.word	0x000000ff
        /*013c*/ 	.word	0x00000048
        /*0140*/ 	.short	0x0100
        /*0142*/ 	.byte	0x04
	.zero		1


	//   ....[4]....
        /*0144*/ 	.word	0x00000650
        /*0148*/ 	.word	0x000000ff
        /*014c*/ 	.word	0x00000010
        /*0150*/ 	.short	0x0100
        /*0152*/ 	.byte	0x04
	.zero		1


	//   ....[5]....
        /*0154*/ 	.word	0x00000660
        /*0158*/ 	.word	0x000000ff
        /*015c*/ 	.word	0x00000050
        /*0160*/ 	.short	0x0100
        /*0162*/ 	.byte	0x04
	.zero		1


	//   ....[6]....
        /*0164*/ 	.word	0x00000670
        /*0168*/ 	.word	0x000000ff
        /*016c*/ 	.word	0x00000018
        /*0170*/ 	.short	0x0100
        /*0172*/ 	.byte	0x04
	.zero		1


	//   ....[7]....
        /*0174*/ 	.word	0x00000680
        /*0178*/ 	.word	0x000000ff
        /*017c*/ 	.word	0x00000058
        /*0180*/ 	.short	0x0100
        /*0182*/ 	.byte	0x04
	.zero		1


	//   ....[8]....
        /*0184*/ 	.word	0x00000690
        /*0188*/ 	.word	0x000000ff
        /*018c*/ 	.word	0x00000020
        /*0190*/ 	.short	0x0100
        /*0192*/ 	.byte	0x04
	.zero		1


	//   ....[9]....
        /*0194*/ 	.word	0x000006a0
        /*0198*/ 	.word	0x000000ff
        /*019c*/ 	.word	0x00000060
        /*01a0*/ 	.short	0x0100
        /*01a2*/ 	.byte	0x04
	.zero		1


	//   ....[10]....
        /*01a4*/ 	.word	0x000006b0
        /*01a8*/ 	.word	0x000000ff
        /*01ac*/ 	.word	0x00000028
        /*01b0*/ 	.short	0x0100
        /*01b2*/ 	.byte	0x04
	.zero		1


	//   ....[11]....
        /*01b4*/ 	.word	0x000006c0
        /*01b8*/ 	.word	0x000000ff
        /*01bc*/ 	.word	0x00000068
        /*01c0*/ 	.short	0x0100
        /*01c2*/ 	.byte	0x04
	.zero		1


	//   ....[12]....
        /*01c4*/ 	.word	0x000006d0
        /*01c8*/ 	.word	0x000000ff
        /*01cc*/ 	.word	0x00000030
        /*01d0*/ 	.short	0x0100
        /*01d2*/ 	.byte	0x04
	.zero		1


	//   ....[13]....
        /*01d4*/ 	.word	0x000006e0
        /*01d8*/ 	.word	0x000000ff
        /*01dc*/ 	.word	0x00000070
        /*01e0*/ 	.short	0x0100
        /*01e2*/ 	.byte	0x04
	.zero		1


	//   ....[14]....
        /*01e4*/ 	.word	0x000006f0
        /*01e8*/ 	.word	0x000000ff
        /*01ec*/ 	.word	0x00000038
        /*01f0*/ 	.short	0x0100
        /*01f2*/ 	.byte	0x04
	.zero		1


	//   ....[15]....
        /*01f4*/ 	.word	0x00000700
        /*01f8*/ 	.word	0x000000ff
        /*01fc*/ 	.word	0x00000078
        /*0200*/ 	.short	0x0100
        /*0202*/ 	.byte	0x04
	.zero		1


	//   ....[16]....
        /*0204*/ 	.word	0x00000840
        /*0208*/ 	.word	0x000000ff
        /*020c*/ 	.word	0x00000080
        /*0210*/ 	.short	0x0100
        /*0212*/ 	.byte	0x04
	.zero		1


	//   ....[17]....
        /*0214*/ 	.word	0x00000850
        /*0218*/ 	.word	0x000000ff
        /*021c*/ 	.word	0x000000a0
        /*0220*/ 	.short	0x0100
        /*0222*/ 	.byte	0x04
	.zero		1


	//   ....[18]....
        /*0224*/ 	.word	0x00000860
        /*0228*/ 	.word	0x000000ff
        /*022c*/ 	.word	0x00000088
        /*0230*/ 	.short	0x0100
        /*0232*/ 	.byte	0x04
	.zero		1


	//   ....[19]....
        /*0234*/ 	.word	0x00000870
        /*0238*/ 	.word	0x000000ff
        /*023c*/ 	.word	0x000000a8
        /*0240*/ 	.short	0x0100
        /*0242*/ 	.byte	0x04
	.zero		1


	//   ....[20]....
        /*0244*/ 	.word	0x00000880
        /*0248*/ 	.word	0x000000ff
        /*024c*/ 	.word	0x00000090
        /*0250*/ 	.short	0x0100
        /*0252*/ 	.byte	0x04
	.zero		1


	//   ....[21]....
        /*0254*/ 	.word	0x00000890
        /*0258*/ 	.word	0x000000ff
        /*025c*/ 	.word	0x000000b0
        /*0260*/ 	.short	0x0100
        /*0262*/ 	.byte	0x04
	.zero		1


	//   ....[22]....
        /*0264*/ 	.word	0x000008a0
        /*0268*/ 	.word	0x000000ff
        /*026c*/ 	.word	0x00000098
        /*0270*/ 	.short	0x0100
        /*0272*/ 	.byte	0x04
	.zero		1


	//   ....[23]....
        /*0274*/ 	.word	0x000008b0
        /*0278*/ 	.word	0x000000ff
        /*027c*/ 	.word	0x000000b8
        /*0280*/ 	.short	0x0100
        /*0282*/ 	.byte	0x04
	.zero		1


	//   ....[24]....
        /*0284*/ 	.word	0x000009a0
        /*0288*/ 	.word	0x000000ff
        /*028c*/ 	.word	0x000000c0
        /*0290*/ 	.short	0x0100
        /*0292*/ 	.byte	0x06
	.zero		1


	//   ....[25]....
        /*0294*/ 	.word	0x000009b0
        /*0298*/ 	.word	0x000000ff
        /*029c*/ 	.word	0x000000c8
        /*02a0*/ 	.short	0x0100
        /*02a2*/ 	.byte	0x06
	.zero		1


	//   ....[26]....
        /*02a4*/ 	.word	0x00000af0
        /*02a8*/ 	.word	0x000000ff
        /*02ac*/ 	.word	0x000000d0
        /*02b0*/ 	.short	0x0100
        /*02b2*/ 	.byte	0x06
	.zero		1


	//   ....[27]....
        /*02b4*/ 	.word	0x00000b00
        /*02b8*/ 	.word	0x000000ff
        /*02bc*/ 	.word	0x000000d8
        /*02c0*/ 	.short	0x0100
        /*02c2*/ 	.byte	0x06
	.zero		1


	//   ....[28]....
        /*02c4*/ 	.word	0x00000c30
        /*02c8*/ 	.word	0x000000ff
        /*02cc*/ 	.word	0x000000e0
        /*02d0*/ 	.short	0x0100
        /*02d2*/ 	.byte	0x04
	.zero		1


	//   ....[29]....
        /*02d4*/ 	.word	0x00000c40
        /*02d8*/ 	.word	0x000000ff
        /*02dc*/ 	.word	0x000000f0
        /*02e0*/ 	.short	0x0100
        /*02e2*/ 	.byte	0x04
	.zero		1


	//   ....[30]....
        /*02e4*/ 	.word	0x00000c50
        /*02e8*/ 	.word	0x000000ff
        /*02ec*/ 	.word	0x000000e8
        /*02f0*/ 	.short	0x0100
        /*02f2*/ 	.byte	0x04
	.zero		1


	//   ....[31]....
        /*02f4*/ 	.word	0x00000c60
        /*02f8*/ 	.word	0x000000ff
        /*02fc*/ 	.word	0x000000f8
        /*0300*/ 	.short	0x0100
        /*0302*/ 	.byte	0x04
	.zero		1


	//   ....[32]....
        /*0304*/ 	.word	0x00001800
        /*0308*/ 	.word	0x000000ff
        /*030c*/ 	.word	0x00000040
        /*0310*/ 	.short	0x010a
        /*0312*/ 	.byte	0x04
	.zero		1


	//   ....[33]....
        /*0314*/ 	.word	0x00001b40
        /*0318*/ 	.word	0x000000ff
        /*031c*/ 	.word	0x00000040
        /*0320*/ 	.short	0x010a
        /*0322*/ 	.byte	0x21
	.zero		1


	//   ....[34]....
        /*0324*/ 	.word	0x00001cd0
        /*0328*/ 	.word	0x000000ff
        /*032c*/ 	.word	0x00000040
        /*0330*/ 	.short	0x010a
        /*0332*/ 	.byte	0x08
	.zero		1


	//   ....[35]....
        /*0334*/ 	.word	0x00002070
        /*0338*/ 	.word	0x000000ff
        /*033c*/ 	.word	0x000000c8
        /*0340*/ 	.short	0x0101
        /*0342*/ 	.byte	0x37
	.zero		1


	//   ....[36]....
        /*0344*/ 	.word	0x00002090
        /*0348*/ 	.word	0x000000ff
        /*034c*/ 	.word	0x00000040
        /*0350*/ 	.short	0x010a
        /*0352*/ 	.byte	0x04
	.zero		1


	//   ....[37]....
        /*0354*/ 	.word	0x00002390
        /*0358*/ 	.word	0x000000ff
        /*035c*/ 	.word	0x00000040
        /*0360*/ 	.short	0x010a
        /*0362*/ 	.byte	0x09
	.zero		1


	//   ....[38]....
        /*0364*/ 	.word	0x00002520
        /*0368*/ 	.word	0x000000ff
        /*036c*/ 	.word	0x00000040
        /*0370*/ 	.short	0x010a
        /*0372*/ 	.byte	0x08
	.zero		1


	//   ....[39]....
        /*0374*/ 	.word	0x00002910
        /*0378*/ 	.word	0x000000ff
        /*037c*/ 	.word	0x000000d0
        /*0380*/ 	.short	0x010a
        /*0382*/ 	.byte	0x37
	.zero		1


	//   ....[40]....
        /*0384*/ 	.word	0x000029d0
        /*0388*/ 	.word	0x000000ff
        /*038c*/ 	.word	0x00000000
        /*0390*/ 	.short	0x0101
        /*0392*/ 	.byte	0x04
	.zero		1


	//   ....[41]....
        /*0394*/ 	.word	0x00002fe0
        /*0398*/ 	.word	0x000000ff
        /*039c*/ 	.word	0x00000000
        /*03a0*/ 	.short	0x010a
        /*03a2*/ 	.byte	0x04
	.zero		1


	//   ....[42]....
        /*03a4*/ 	.word	0x00003070
        /*03a8*/ 	.word	0x000000ff
        /*03ac*/ 	.word	0x00000000
        /*03b0*/ 	.short	0x010a
        /*03b2*/ 	.byte	0x05
	.zero		1


	//   ....[43]....
        /*03b4*/ 	.word	0x00003100
        /*03b8*/ 	.word	0x000000ff
        /*03bc*/ 	.word	0x00000000
        /*03c0*/ 	.short	0x010a
        /*03c2*/ 	.byte	0x05
	.zero		1


	//   ....[44]....
        /*03c4*/ 	.word	0x00003190
        /*03c8*/ 	.word	0x000000ff
        /*03cc*/ 	.word	0x00000000
        /*03d0*/ 	.short	0x010a
        /*03d2*/ 	.byte	0x05
	.zero		1


	//   ....[45]....
        /*03d4*/ 	.word	0x00003220
        /*03d8*/ 	.word	0x000000ff
        /*03dc*/ 	.word	0x00000000
        /*03e0*/ 	.short	0x010a
        /*03e2*/ 	.byte	0x05
	.zero		1


	//   ....[46]....
        /*03e4*/ 	.word	0x000032b0
        /*03e8*/ 	.word	0x000000ff
        /*03ec*/ 	.word	0x00000000
        /*03f0*/ 	.short	0x010a
        /*03f2*/ 	.byte	0x05
	.zero		1


	//   ....[47]....
        /*03f4*/ 	.word	0x00003340
        /*03f8*/ 	.word	0x000000ff
        /*03fc*/ 	.word	0x00000000
        /*0400*/ 	.short	0x010a
        /*0402*/ 	.byte	0x05
	.zero		1


	//   ....[48]....
        /*0404*/ 	.word	0x000033e0
        /*0408*/ 	.word	0x00000000
        /*040c*/ 	.word	0x00000000
        /*0410*/ 	.short	0x010a
        /*0412*/ 	.byte	0xff
	.zero		1


	//   ....[49]....
        /*0414*/ 	.word	0x00003530
        /*0418*/ 	.word	0x000000ff
        /*041c*/ 	.word	0x000000d8
        /*0420*/ 	.short	0x010a
        /*0422*/ 	.byte	0x04
	.zero		1


	//   ....[50]....
        /*0424*/ 	.word	0x000035d0
        /*0428*/ 	.word	0x000000ff
        /*042c*/ 	.word	0x000000d0
        /*0430*/ 	.short	0x010a
        /*0432*/ 	.byte	0x04
	.zero		1


	//   ....[51]....
        /*0434*/ 	.word	0x00003670
        /*0438*/ 	.word	0x000000ff
        /*043c*/ 	.word	0x00000000
        /*0440*/ 	.short	0x0101
        /*0442*/ 	.byte	0x05
	.zero		1


	//   ....[52]....
        /*0444*/ 	.word	0x000036b0
        /*0448*/ 	.word	0x000000ff
        /*044c*/ 	.word	0x000000d8
        /*0450*/ 	.short	0x0106
        /*0452*/ 	.byte	0x04
	.zero		1


	//   ....[53]....
        /*0454*/ 	.word	0x000036f0
        /*0458*/ 	.word	0x00000000
        /*045c*/ 	.word	0x000000d8
        /*0460*/ 	.short	0x010a
        /*0462*/ 	.byte	0xff
	.zero		1


	//   ....[54]....
        /*0464*/ 	.word	0x00003c70
        /*0468*/ 	.word	0x000000ff
        /*046c*/ 	.word	0x000000d0
        /*0470*/ 	.short	0x010a
        /*0472*/ 	.byte	0x14
	.zero		1


	//   ....[55]....
        /*0474*/ 	.word	0x00003d20
        /*0478*/ 	.word	0x000000ff
        /*047c*/ 	.word	0x00000000
        /*0480*/ 	.short	0x0101
        /*0482*/ 	.byte	0x22
	.zero		1


	//   ....[56]....
        /*0484*/ 	.word	0x00003d30
        /*0488*/ 	.word	0x000000ff
        /*048c*/ 	.word	0x000000f0
        /*0490*/ 	.short	0x010a
        /*0492*/ 	.byte	0x19
	.zero		1


	//   ....[57]....
        /*0494*/ 	.word	0x00003dd0
        /*0498*/ 	.word	0x000000ff
        /*049c*/ 	.word	0x00000000
        /*04a0*/ 	.short	0x010a
        /*04a2*/ 	.byte	0x04
	.zero		1


	//   ....[58]....
        /*04a4*/ 	.word	0x00003e20
        /*04a8*/ 	.word	0x000000ff
        /*04ac*/ 	.word	0x00000000
        /*04b0*/ 	.short	0x010a
        /*04b2*/ 	.byte	0x12
	.zero		1


	//   ....[59]....
        /*04b4*/ 	.word	0x00003f70
        /*04b8*/ 	.word	0x000000ff
        /*04bc*/ 	.word	0x00000000
        /*04c0*/ 	.short	0x010a
        /*04c2*/ 	.byte	0x05
	.zero		1


	//   ....[60]....
        /*04c4*/ 	.word	0x00004290
        /*04c8*/ 	.word	0x000000ff
        /*04cc*/ 	.word	0x00000000
        /*04d0*/ 	.short	0x010a
        /*04d2*/ 	.byte	0x04
	.zero		1


	//   ....[61]....
        /*04d4*/ 	.word	0x00004320
        /*04d8*/ 	.word	0x000000ff
        /*04dc*/ 	.word	0x00000000
        /*04e0*/ 	.short	0x010a
        /*04e2*/ 	.byte	0x04
	.zero		1


	//   ....[62]....
        /*04e4*/ 	.word	0x00004900
        /*04e8*/ 	.word	0x000000ff
        /*04ec*/ 	.word	0x000000d0
        /*04f0*/ 	.short	0x010a
        /*04f2*/ 	.byte	0x14
	.zero		1


	//   ....[63]....
        /*04f4*/ 	.word	0x00004990
        /*04f8*/ 	.word	0x000000ff
        /*04fc*/ 	.word	0x00000000
        /*0500*/ 	.short	0x0101
        /*0502*/ 	.byte	0x2e
	.zero		1


	//   ....[64]....
        /*0504*/ 	.word	0x00004ec0
        /*0508*/ 	.word	0x000000ff
        /*050c*/ 	.word	0x000000c8
        /*0510*/ 	.short	0x010a
        /*0512*/ 	.byte	0x14
	.zero		1


	//   ....[65]....
        /*0514*/ 	.word	0x00005060
        /*0518*/ 	.word	0x000000ff
        /*051c*/ 	.word	0x000000a0
        /*0520*/ 	.short	0x010a
        /*0522*/ 	.byte	0x14
	.zero		1


	//   ....[66]....
        /*0524*/ 	.word	0x00005330
        /*0528*/ 	.word	0x000000ff
        /*052c*/ 	.word	0x00000080
        /*0530*/ 	.short	0x010b
        /*0532*/ 	.byte	0x14
	.zero		1


	//   ....[67]....
        /*0534*/ 	.word	0x00005340
        /*0538*/ 	.word	0x000000ff
        /*053c*/ 	.word	0x00000000
        /*0540*/ 	.short	0x0101
        /*0542*/ 	.byte	0x32
	.zero		1


	//   ....[68]....
        /*0544*/ 	.word	0x00005360
        /*0548*/ 	.word	0x000000ff
        /*054c*/ 	.word	0x000000a8
        /*0550*/ 	.short	0x010a
        /*0552*/ 	.byte	0x14
	.zero		1


	//   ....[69]....
        /*0554*/ 	.word	0x000054b0
        /*0558*/ 	.word	0x000000ff
        /*055c*/ 	.word	0x00000088
        /*0560*/ 	.short	0x010b
        /*0562*/ 	.byte	0x14
	.zero		1


	//   ....[70]....
        /*0564*/ 	.word	0x000054c0
        /*0568*/ 	.word	0x000000ff
        /*056c*/ 	.word	0x00000000
        /*0570*/ 	.short	0x0101
        /*0572*/ 	.byte	0x31
	.zero		1


	//   ....[71]....
        /*0574*/ 	.word	0x000054e0
        /*0578*/ 	.word	0x000000ff
        /*057c*/ 	.word	0x000000b0
        /*0580*/ 	.short	0x010a
        /*0582*/ 	.byte	0x14
	.zero		1


	//   ....[72]....
        /*0584*/ 	.word	0x00005630
        /*0588*/ 	.word	0x000000ff
        /*058c*/ 	.word	0x00000090
        /*0590*/ 	.short	0x010b
        /*0592*/ 	.byte	0x14
	.zero		1


	//   ....[73]....
        /*0594*/ 	.word	0x00005640
        /*0598*/ 	.word	0x000000ff
        /*059c*/ 	.word	0x00000000
        /*05a0*/ 	.short	0x0101
        /*05a2*/ 	.byte	0x30
	.zero		1


	//   ....[74]....
        /*05a4*/ 	.word	0x00005660
        /*05a8*/ 	.word	0x000000ff
        /*05ac*/ 	.word	0x000000b8
        /*05b0*/ 	.short	0x010a
        /*05b2*/ 	.byte	0x14
	.zero		1


	//   ....[75]....
        /*05b4*/ 	.word	0x00005840
        /*05b8*/ 	.word	0x000000ff
        /*05bc*/ 	.word	0x00000098
        /*05c0*/ 	.short	0x010b
        /*05c2*/ 	.byte	0x14
	.zero		1


	//   ....[76]....
        /*05c4*/ 	.word	0x00005850
        /*05c8*/ 	.word	0x000000ff
        /*05cc*/ 	.word	0x00000000
        /*05d0*/ 	.short	0x0101
        /*05d2*/ 	.byte	0x2f
	.zero		1


	//   ....[77]....
        /*05d4*/ 	.word	0x00005880
        /*05d8*/ 	.word	0x000000ff
        /*05dc*/ 	.word	0x000000a0
        /*05e0*/ 	.short	0x010a
        /*05e2*/ 	.byte	0x14
	.zero		1


	//   ....[78]....
        /*05e4*/ 	.word	0x000058a0
        /*05e8*/ 	.word	0x000000ff
        /*05ec*/ 	.word	0x000000a8
        /*05f0*/ 	.short	0x010a
        /*05f2*/ 	.byte	0x14
	.zero		1


	//   ....[79]....
        /*05f4*/ 	.word	0x000058c0
        /*05f8*/ 	.word	0x000000ff
        /*05fc*/ 	.word	0x000000b0
        /*0600*/ 	.short	0x010a
        /*0602*/ 	.byte	0x14
	.zero		1


	//   ....[80]....
        /*0604*/ 	.word	0x00005900
        /*0608*/ 	.word	0x00000000
        /*060c*/ 	.word	0x000000b8
        /*0610*/ 	.short	0x010a
        /*0612*/ 	.byte	0xff
	.zero		1


	//   ....[81]....
        /*0614*/ 	.word	0x00005cc0
        /*0618*/ 	.word	0x000000ff
        /*061c*/ 	.word	0x000000d0
        /*0620*/ 	.short	0x010a
        /*0622*/ 	.byte	0x31
	.zero		1


	//   ....[82]....
        /*0624*/ 	.word	0x00005d90
        /*0628*/ 	.word	0x000000ff
        /*062c*/ 	.word	0x00000000
        /*0630*/ 	.short	0x0101
        /*0632*/ 	.byte	0x04
	.zero		1


	//   ....[83]....
        /*0634*/ 	.word	0x000069f0
        /*0638*/ 	.word	0x000000ff
        /*063c*/ 	.word	0x00000080
        /*0640*/ 	.short	0x010a
        /*0642*/ 	.byte	0x31
	.zero		1


	//   ....[84]....
        /*0644*/ 	.word	0x00006aa0
        /*0648*/ 	.word	0x00000054
        /*064c*/ 	.word	0x000000e0
        /*0650*/ 	.short	0x010a
        /*0652*/ 	.byte	0xff
	.zero		1


	//   ....[85]....
        /*0654*/ 	.word	0x00006d00
        /*0658*/ 	.word	0x000000ff
        /*065c*/ 	.word	0x00000080
        /*0660*/ 	.short	0x010a
        /*0662*/ 	.byte	0x31
	.zero		1


	//   ....[86]....
        /*0664*/ 	.word	0x00006de0
        /*0668*/ 	.word	0x00000054
        /*066c*/ 	.word	0x000000e0
        /*0670*/ 	.short	0x010a
        /*0672*/ 	.byte	0xff
	.zero		1


	//   ....[87]....
        /*0674*/ 	.word	0x00007630
        /*0678*/ 	.word	0x00000000
        /*067c*/ 	.word	0x00000000
        /*0680*/ 	.short	0x0101
        /*0682*/ 	.byte	0xff
	.zero		1


	//   ....[88]....
        /*0684*/ 	.word	0x00007640
        /*0688*/ 	.word	0x00000002
        /*068c*/ 	.word	0x00000080
        /*0690*/ 	.short	0x010a
        /*0692*/ 	.byte	0xff
	.zero		1


	//   ....[89]....
        /*0694*/ 	.word	0x00007700
        /*0698*/ 	.word	0x00000002
        /*069c*/ 	.word	0x00000080
        /*06a0*/ 	.short	0x010a
        /*06a2*/ 	.byte	0xff
	.zero		1


	//   ....[90]....
        /*06a4*/ 	.word	0x00007fc0
        /*06a8*/ 	.word	0x00000002
        /*06ac*/ 	.word	0x00000000
        /*06b0*/ 	.short	0x0101
        /*06b2*/ 	.byte	0xff
	.zero		1


	//   ....[91]....
        /*06b4*/ 	.word	0x00007fe0
        /*06b8*/ 	.word	0x00000000
        /*06bc*/ 	.word	0x00000080
        /*06c0*/ 	.short	0x010a
        /*06c2*/ 	.byte	0xff
	.zero		1


	//   ....[92]....
        /*06c4*/ 	.word	0x00008090
        /*06c8*/ 	.word	0x00000000
        /*06cc*/ 	.word	0x00000080
        /*06d0*/ 	.short	0x010a
        /*06d2*/ 	.byte	0xff
	.zero		1


	//   ....[93]....
        /*06d4*/ 	.word	0x00008940
        /*06d8*/ 	.word	0x00000010
        /*06dc*/ 	.word	0x00000000
        /*06e0*/ 	.short	0x0101
        /*06e2*/ 	.byte	0xff
	.zero		1


	//   ....[94]....
        /*06e4*/ 	.word	0x00008960
        /*06e8*/ 	.word	0x00000002
        /*06ec*/ 	.word	0x00000080
        /*06f0*/ 	.short	0x010a
        /*06f2*/ 	.byte	0xff
	.zero		1


	//   ....[95]....
        /*06f4*/ 	.word	0x00008a10
        /*06f8*/ 	.word	0x00000002
        /*06fc*/ 	.word	0x00000080
        /*0700*/ 	.short	0x010a
        /*0702*/ 	.byte	0xff
	.zero		1


	//   ....[96]....
        /*0704*/ 	.word	0x00008fe0
        /*0708*/ 	.word	0x000000ff
        /*070c*/ 	.word	0x00000000
        /*0710*/ 	.short	0x0101
        /*0712*/ 	.byte	0x04
	.zero		1


	//   ....[97]....
        /*0714*/ 	.word	0x00009320
        /*0718*/ 	.word	0x00000000
        /*071c*/ 	.word	0x00000000
        /*0720*/ 	.short	0x0101
        /*0722*/ 	.byte	0xff
	.zero		1


	//   ....[98]....
        /*0724*/ 	.word	0x00009590
        /*0728*/ 	.word	0x000000ff
        /*072c*/ 	.word	0x00000000
        /*0730*/ 	.short	0x0101
        /*0732*/ 	.byte	0x04
	.zero		1


	//   ....[99]....
        /*0734*/ 	.word	0x000095c0
        /*0738*/ 	.word	0x00000000
        /*073c*/ 	.word	0x00000040
        /*0740*/ 	.short	0x010a
        /*0742*/ 	.byte	0xff
	.zero		1


	//   ....[100]....
        /*0744*/ 	.word	0x00009620
        /*0748*/ 	.word	0x00000000
        /*074c*/ 	.word	0x00000040
        /*0750*/ 	.short	0x010a
        /*0752*/ 	.byte	0xff
	.zero		1


	//   ....[101]....
        /*0754*/ 	.word	0x00009680
        /*0758*/ 	.word	0x00000000
        /*075c*/ 	.word	0x000000d0
        /*0760*/ 	.short	0x010a
        /*0762*/ 	.byte	0xff
	.zero		1


	//   ....[102]....
        /*0764*/ 	.word	0x000096e0
        /*0768*/ 	.word	0x00000000
        /*076c*/ 	.word	0x00000000
        /*0770*/ 	.short	0x010a
        /*0772*/ 	.byte	0xff
	.zero		1


	//   ....[103]....
        /*0774*/ 	.word	0x00009740
        /*0778*/ 	.word	0x00000000
        /*077c*/ 	.word	0x00000000
        /*0780*/ 	.short	0x010a
        /*0782*/ 	.byte	0xff
	.zero		1


	//   ....[104]....
        /*0784*/ 	.word	0x000097a0
        /*0788*/ 	.word	0x00000000
        /*078c*/ 	.word	0x00000000
        /*0790*/ 	.short	0x010a
        /*0792*/ 	.byte	0xff
	.zero		1


	//   ....[105]....
        /*0794*/ 	.word	0x00009800
        /*0798*/ 	.word	0x00000000
        /*079c*/ 	.word	0x00000000
        /*07a0*/ 	.short	0x010a
        /*07a2*/ 	.byte	0xff
	.zero		1


	//   ....[106]....
        /*07a4*/ 	.word	0x00009860
        /*07a8*/ 	.word	0x00000000
        /*07ac*/ 	.word	0x00000000
        /*07b0*/ 	.short	0x010a
        /*07b2*/ 	.byte	0xff
	.zero		1


	//   ....[107]....
        /*07b4*/ 	.word	0x000098c0
        /*07b8*/ 	.word	0x00000000
        /*07bc*/ 	.word	0x00000000
        /*07c0*/ 	.short	0x010a
        /*07c2*/ 	.byte	0xff
	.zero		1


	//   ....[108]....
        /*07c4*/ 	.word	0x00009920
        /*07c8*/ 	.word	0x00000000
        /*07cc*/ 	.word	0x00000000
        /*07d0*/ 	.short	0x010a
        /*07d2*/ 	.byte	0xff
	.zero		1


	//   ....[109]....
        /*07d4*/ 	.word	0x00009980
        /*07d8*/ 	.word	0x00000004
        /*07dc*/ 	.word	0x000000d8
        /*07e0*/ 	.short	0x010a
        /*07e2*/ 	.byte	0xff
	.zero		1


	//   ....[110]....
        /*07e4*/ 	.word	0x000099e0
        /*07e8*/ 	.word	0x00000004
        /*07ec*/ 	.word	0x000000d0
        /*07f0*/ 	.short	0x010a
        /*07f2*/ 	.byte	0xff
	.zero		1


	//   ....[111]....
        /*07f4*/ 	.word	0x00009a40
        /*07f8*/ 	.word	0x00000000
        /*07fc*/ 	.word	0x000000d0
        /*0800*/ 	.short	0x010a
        /*0802*/ 	.byte	0xff
	.zero		1


	//   ....[112]....
        /*0804*/ 	.word	0x00009aa0
        /*0808*/ 	.word	0x00000000
        /*080c*/ 	.word	0x000000f0
        /*0810*/ 	.short	0x010a
        /*0812*/ 	.byte	0xff
	.zero		1


	//   ....[113]....
        /*0814*/ 	.word	0x00009b00
        /*0818*/ 	.word	0x00000000
        /*081c*/ 	.word	0x00000000
        /*0820*/ 	.short	0x010a
        /*0822*/ 	.byte	0xff
	.zero		1


	//   ....[114]....
        /*0824*/ 	.word	0x00009b60
        /*0828*/ 	.word	0x00000000
        /*082c*/ 	.word	0x00000000
        /*0830*/ 	.short	0x010a
        /*0832*/ 	.byte	0xff
	.zero		1


	//   ....[115]....
        /*0834*/ 	.word	0x00009bc0
        /*0838*/ 	.word	0x00000000
        /*083c*/ 	.word	0x00000000
        /*0840*/ 	.short	0x010a
        /*0842*/ 	.byte	0xff
	.zero		1


	//   ....[116]....
        /*0844*/ 	.word	0x00009c20
        /*0848*/ 	.word	0x00000000
        /*084c*/ 	.word	0x000000d0
        /*0850*/ 	.short	0x010a
        /*0852*/ 	.byte	0xff
	.zero		1


	//   ....[117]....
        /*0854*/ 	.word	0x00009c80
        /*0858*/ 	.word	0x00000000
        /*085c*/ 	.word	0x000000c8
        /*0860*/ 	.short	0x010a
        /*0862*/ 	.byte	0xff
	.zero		1


	//   ....[118]....
        /*0864*/ 	.word	0x00009ce0
        /*0868*/ 	.word	0x00000002
        /*086c*/ 	.word	0x000000a0
        /*0870*/ 	.short	0x010a
        /*0872*/ 	.byte	0xff
	.zero		1


	//   ....[119]....
        /*0874*/ 	.word	0x00009d40
        /*0878*/ 	.word	0x00000002
        /*087c*/ 	.word	0x000000a8
        /*0880*/ 	.short	0x010a
        /*0882*/ 	.byte	0xff
	.zero		1


	//   ....[120]....
        /*0884*/ 	.word	0x00009da0
        /*0888*/ 	.word	0x00000002
        /*088c*/ 	.word	0x000000b0
        /*0890*/ 	.short	0x010a
        /*0892*/ 	.byte	0xff
	.zero		1


	//   ....[121]....
        /*0894*/ 	.word	0x00009e00
        /*0898*/ 	.word	0x00000000
        /*089c*/ 	.word	0x000000b8
        /*08a0*/ 	.short	0x010a
        /*08a2*/ 	.byte	0xff
	.zero		1


	//   ....[122]....
        /*08a4*/ 	.word	0x00009e60
        /*08a8*/ 	.word	0x00000000
        /*08ac*/ 	.word	0x000000a0
        /*08b0*/ 	.short	0x010a
        /*08b2*/ 	.byte	0xff
	.zero		1


	//   ....[123]....
        /*08b4*/ 	.word	0x00009ec0
        /*08b8*/ 	.word	0x00000000
        /*08bc*/ 	.word	0x000000a8
        /*08c0*/ 	.short	0x010a
        /*08c2*/ 	.byte	0xff
	.zero		1


	//   ....[124]....
        /*08c4*/ 	.word	0x00009f20
        /*08c8*/ 	.word	0x00000000
        /*08cc*/ 	.word	0x000000b0
        /*08d0*/ 	.short	0x010a
        /*08d2*/ 	.byte	0xff
	.zero		1


	//   ....[125]....
        /*08d4*/ 	.word	0x00009f80
        /*08d8*/ 	.word	0x00000000
        /*08dc*/ 	.word	0x000000d0
        /*08e0*/ 	.short	0x010a
        /*08e2*/ 	.byte	0xff
	.zero		1


	//   ....[126]....
        /*08e4*/ 	.word	0x00009fe0
        /*08e8*/ 	.word	0x00000002
        /*08ec*/ 	.word	0x00000080
        /*08f0*/ 	.short	0x010a
        /*08f2*/ 	.byte	0xff
	.zero		1


	//   ....[127]....
        /*08f4*/ 	.word	0x0000a030
        /*08f8*/ 	.word	0x00000054
        /*08fc*/ 	.word	0x000000e0
        /*0900*/ 	.short	0x010a
        /*0902*/ 	.byte	0xff
	.zero		1


	//   ....[128]....
        /*0904*/ 	.word	0x0000a080
        /*0908*/ 	.word	0x00000002
        /*090c*/ 	.word	0x00000080
        /*0910*/ 	.short	0x010a
        /*0912*/ 	.byte	0xff
	.zero		1


	//   ....[129]....
        /*0914*/ 	.word	0x0000a0d0
        /*0918*/ 	.word	0x00000000
        /*091c*/ 	.word	0x00000080
        /*0920*/ 	.short	0x010a
        /*0922*/ 	.byte	0xff
	.zero		1


	//   ....[130]....
        /*0924*/ 	.word	0x0000a120
        /*0928*/ 	.word	0x00000002
        /*092c*/ 	.word	0x00000080
        /*0930*/ 	.short	0x010a
        /*0932*/ 	.byte	0xff
	.zero		1


	//----- nvinfo : EIATTR_NUM_MBARRIERS
	.align		4
.L_47:
        /*0934*/ 	.byte	0x03, 0x38
        /*0936*/ 	.short	0x0020


	//----- nvinfo : EIATTR_EXIT_INSTR_OFFSETS
	.align		4
        /*0938*/ 	.byte	0x04, 0x1c
        /*093a*/ 	.short	(.L_49 - .L_48)


	//   ....[0]....
.L_48:
        /*093c*/ 	.word	0x00003410


	//   ....[1]....
        /*0940*/ 	.word	0x000036c0


	//   ....[2]....
        /*0944*/ 	.word	0x00003720


	//   ....[3]....
        /*0948*/ 	.word	0x00004590


	//   ....[4]....
        /*094c*/ 	.word	0x00005930


	//   ....[5]....
        /*0950*/ 	.word	0x00005970


	//   ....[6]....
        /*0954*/ 	.word	0x00009470


	//   ....[7]....
        /*0958*/ 	.word	0x000094f0


	//   ....[8]....
        /*095c*/ 	.word	0x00009520


	//   ....[9]....
        /*0960*/ 	.word	0x000095a0


	//----- nvinfo : EIATTR_MAX_THREADS
	.align		4
.L_49:
        /*0964*/ 	.byte	0x04, 0x05
        /*0966*/ 	.short	(.L_51 - .L_50)
.L_50:
        /*0968*/ 	.word	0x00000100
        /*096c*/ 	.word	0x00000001
        /*0970*/ 	.word	0x00000001


	//----- nvinfo : EIATTR_CRS_STACK_SIZE
	.align		4
.L_51:
        /*0974*/ 	.byte	0x04, 0x1e
        /*0976*/ 	.short	(.L_53 - .L_52)
.L_52:
        /*0978*/ 	.word	0x00000000


	//----- nvinfo : EIATTR_CBANK_PARAM_SIZE
	.align		4
.L_53:
        /*097c*/ 	.byte	0x03, 0x19
        /*097e*/ 	.short	0x0900


	//----- nvinfo : EIATTR_PARAM_CBANK
	.align		4
        /*0980*/ 	.byte	0x04, 0x0a
        /*0982*/ 	.short	(.L_55 - .L_54)
	.align		4
.L_54:
        /*0984*/ 	.word	index@(.nv.constant0._ZN7cutlass13device_kernelINS_4conv6kernel13ConvUniversalINS1_16ConvProblemShapeILNS1_8OperatorE1ELi3EEENS1_10collective14CollectiveConvINS1_47MainloopSm100TmaUmmaWarpSpecializedImplicitGemmILS5_1ELi8ELi3ELi1ELi2EN4cute5tupleIJNSA_1CILi2EEENSC_ILi1EEESE_EEEEENSB_IJNSC_ILi64EEENSC_ILi128EEENSB_IJNSC_ILi32EEEEEEEEENS_10tfloat32_tESM_NSA_8TiledMMAINSA_8MMA_AtomIJNSA_17SM100_MMA_TF32_SSISM_SM_fLi64ELi128ELNSA_4UMMA5MajorE0ELSR_1ELNSQ_7ScaleInE0ELSS_0EEEEEENSA_6LayoutINSB_IJSE_SE_SE_EEENSB_IJNSC_ILi0EEESX_SX_EEEEENSB_IJNSA_10UnderscoreES10_S10_EEEEENS7_6detail27Sm100ImplicitGemmTileTraitsINSA_20SM90_TMA_LOAD_IM2COLENSA_14ComposedLayoutINSA_7SwizzleILi3ELi4ELi3EEENSA_18smem_ptr_flag_bitsILi32EEENSV_INSB_IJNSC_ILi8EEESJ_EEENSB_IJSJ_SE_EEEEEEEvEENS14_INSA_23SM90_TMA_LOAD_MULTICASTENS16_INS17_ILi2ELi5ELi2EEES1A_NSV_INSB_IJSJ_NSC_ILi4EEEEEENSB_IJSE_SJ_EEEEEEEvEEEENS_8epilogue10collective18CollectiveEpilogueINS1Q_23Sm100TmaWarpSpecializedILi4ELi2ELi16ELb1ELb0EEEJSL_NSB_IJNSV_ISH_SE_EENSV_ISJ_SE_EEEEESM_NSB_IJNSB_IJllllEEESE_SX_EEESM_S1Z_NS1Q_6fusion15FusionCallbacksIS1U_NS20_17LinearCombinationISM_fSM_fLNS_15FloatRoundStyleE2EEESL_S1X_JEEENSA_5SM1004TMEM4LOAD26SM100_TMEM_LOAD_16dp128b8xES15_S1F_NSA_17SM75_U32x4_LDSM_NENSA_21SM90_TMA_STORE_IM2COLES1F_NSA_17SM90_U32x4_STSM_NENSA_39AutoVectorizingCopyWithAssumedAlignmentILi128EEEEEEvvEEEEvNT_6ParamsE)
        /*0988*/ 	.short	0x0380
        /*098a*/ 	.short	0x0900


	//----- nvinfo : EIATTR_SW_WAR
	.align		4
.L_55:
        /*098c*/ 	.byte	0x04, 0x36
        /*098e*/ 	.short	(.L_57 - .L_56)
.L_56:
        /*0990*/ 	.word	0x00000008
.L_57:


//--------------------- .nv.callgraph             --------------------------
	.section	.nv.callgraph,"",@"SHT_CUDA_CALLGRAPH"
	.align	4
	.sectionentsize	8
	.align		4
        /*0000*/ 	.word	0x00000000
	.align		4
        /*0004*/ 	.word	0xffffffff
	.align		4
        /*0008*/ 	.word	index@(_ZN7cutlass13device_kernelINS_4conv6kernel13ConvUniversalINS1_16ConvProblemShapeILNS1_8OperatorE1ELi3EEENS1_10collective14CollectiveConvINS1_47MainloopSm100TmaUmmaWarpSpecializedImplicitGemmILS5_1ELi8ELi3ELi1ELi2EN4cute5tupleIJNSA_1CILi2EEENSC_ILi1EEESE_EEEEENSB_IJNSC_ILi64EEENSC_ILi128EEENSB_IJNSC_ILi32EEEEEEEEENS_10tfloat32_tESM_NSA_8TiledMMAINSA_8MMA_AtomIJNSA_17SM100_MMA_TF32_SSISM_SM_fLi64ELi128ELNSA_4UMMA5MajorE0ELSR_1ELNSQ_7ScaleInE0ELSS_0EEEEEENSA_6LayoutINSB_IJSE_SE_SE_EEENSB_IJNSC_ILi0EEESX_SX_EEEEENSB_IJNSA_10UnderscoreES10_S10_EEEEENS7_6detail27Sm100ImplicitGemmTileTraitsINSA_20SM90_TMA_LOAD_IM2COLENSA_14ComposedLayoutINSA_7SwizzleILi3ELi4ELi3EEENSA_18smem_ptr_flag_bitsILi32EEENSV_INSB_IJNSC_ILi8EEESJ_EEENSB_IJSJ_SE_EEEEEEEvEENS14_INSA_23SM90_TMA_LOAD_MULTICASTENS16_INS17_ILi2ELi5ELi2EEES1A_NSV_INSB_IJSJ_NSC_ILi4EEEEEENSB_IJSE_SJ_EEEEEEEvEEEENS_8epilogue10collective18CollectiveEpilogueINS1Q_23Sm100TmaWarpSpecializedILi4ELi2ELi16ELb1ELb0EEEJSL_NSB_IJNSV_ISH_SE_EENSV_ISJ_SE_EEEEESM_NSB_IJNSB_IJllllEEESE_SX_EEESM_S1Z_NS1Q_6fusion15FusionCallbacksIS1U_NS20_17LinearCombinationISM_fSM_fLNS_15FloatRoundStyleE2EEESL_S1X_JEEENSA_5SM1004TMEM4LOAD26SM100_TMEM_LOAD_16dp128b8xES15_S1F_NSA_17SM75_U32x4_LDSM_NENSA_21SM90_TMA_STORE_IM2COLES1F_NSA_17SM90_U32x4_STSM_NENSA_39AutoVectorizingCopyWithAssumedAlignmentILi128EEEEEEvvEEEEvNT_6ParamsE)
	.align		4
        /*000c*/ 	.word	index@(__assertfail)
	.align		4
        /*0010*/ 	.word	0x00000000
	.align		4
        /*0014*/ 	.word	0xfffffffe
	.align		4
        /*0018*/ 	.word	0x00000000
	.align		4
        /*001c*/ 	.word	0xfffffffd
	.align		4
        /*0020*/ 	.word	0x00000000
	.align		4
        /*0024*/ 	.word	0xfffffffc


//--------------------- .nv.constant4             --------------------------
	.section	.nv.constant4,"a",@progbits
	.align	8
	.align		8
.nv.constant4:
        /*0000*/ 	.dword	__assertfail
	.align		8
        /*0008*/ 	.dword	__unnamed_1
	.align		8
        /*0010*/ 	.dword	__unnamed_2
	.align		8
        /*0018*/ 	.dword	_ZN39_INTERNAL_8526423e_4_k_cu_5085ba8a_33054cuda3std3__45__cpo5beginE
	.align		8
        /*0020*/ 	.dword	_ZN39_INTERNAL_8526423e_4_k_cu_5085ba8a_33054cuda3std3__45__cpo3endE
	.align		8
        /*0028*/ 	.dword	_ZN39_INTERNAL_8526423e_4_k_cu_5085ba8a_33054cuda3std3__45__cpo6cbeginE
	.align		8
        /*0030*/ 	.dword	_ZN39_INTERNAL_8526423e_4_k_cu_5085ba8a_33054cuda3std3__45__cpo4cendE
	.align		8
        /*0038*/ 	.dword	_ZN39_INTERNAL_8526423e_4_k_cu_5085ba8a_33054cuda3std3__441_GLOBAL__N__8526423e_4_k_cu_5085ba8a_33056ignoreE
	.align		8
        /*0040*/ 	.dword	_ZN39_INTERNAL_8526423e_4_k_cu_5085ba8a_33054cuda3std3__419piecewise_constructE
	.align		8
        /*0048*/ 	.dword	_ZN39_INTERNAL_8526423e_4_k_cu_5085ba8a_33054cuda3std3__48in_placeE
	.align		8
        /*0050*/ 	.dword	_ZN39_INTERNAL_8526423e_4_k_cu_5085ba8a_33054cuda3std6ranges3__45__cpo4swapE
	.align		8
        /*0058*/ 	.dword	_ZN39_INTERNAL_8526423e_4_k_cu_5085ba8a_33054cuda3std6ranges3__45__cpo9iter_moveE
	.align		8
        /*0060*/ 	.dword	_ZN39_INTERNAL_8526423e_4_k_cu_5085ba8a_33054cute7productE
	.align		8
        /*0068*/ 	.dword	_ZN39_INTERNAL_8526423e_4_k_cu_5085ba8a_33054cute1_E
	.align		8
        /*0070*/ 	.dword	$str$27
	.align		8
        /*0078*/ 	.dword	$str$28
	.align		8
        /*0080*/ 	.dword	$str$29
	.align		8
        /*0088*/ 	.dword	$str$30


//--------------------- .text._ZN7cutlass13device_kernelINS_4conv6kernel13ConvUniversalINS1_16ConvProblemShapeILNS1_8OperatorE1ELi3EEENS1_10collective14CollectiveConvINS1_47MainloopSm100TmaUmmaWarpSpecializedImplicitGemmILS5_1ELi8ELi3ELi1ELi2EN4cute5tupleIJNSA_1CILi2EEENSC_ILi1EEESE_EEEEENSB_IJNSC_ILi64EEENSC_ILi128EEENSB_IJNSC_ILi32EEEEEEEEENS_10tfloat32_tESM_NSA_8TiledMMAINSA_8MMA_AtomIJNSA_17SM100_MMA_TF32_SSISM_SM_fLi64ELi128ELNSA_4UMMA5MajorE0ELSR_1ELNSQ_7ScaleInE0ELSS_0EEEEEENSA_6LayoutINSB_IJSE_SE_SE_EEENSB_IJNSC_ILi0EEESX_SX_EEEEENSB_IJNSA_10UnderscoreES10_S10_EEEEENS7_6detail27Sm100ImplicitGemmTileTraitsINSA_20SM90_TMA_LOAD_IM2COLENSA_14ComposedLayoutINSA_7SwizzleILi3ELi4ELi3EEENSA_18smem_ptr_flag_bitsILi32EEENSV_INSB_IJNSC_ILi8EEESJ_EEENSB_IJSJ_SE_EEEEEEEvEENS14_INSA_23SM90_TMA_LOAD_MULTICASTENS16_INS17_ILi2ELi5ELi2EEES1A_NSV_INSB_IJSJ_NSC_ILi4EEEEEENSB_IJSE_SJ_EEEEEEEvEEEENS_8epilogue10collective18CollectiveEpilogueINS1Q_23Sm100TmaWarpSpecializedILi4ELi2ELi16ELb1ELb0EEEJSL_NSB_IJNSV_ISH_SE_EENSV_ISJ_SE_EEEEESM_NSB_IJNSB_IJllllEEESE_SX_EEESM_S1Z_NS1Q_6fusion15FusionCallbacksIS1U_NS20_17LinearCombinationISM_fSM_fLNS_15FloatRoundStyleE2EEESL_S1X_JEEENSA_5SM1004TMEM4LOAD26SM100_TMEM_LOAD_16dp128b8xES15_S1F_NSA_17SM75_U32x4_LDSM_NENSA_21SM90_TMA_STORE_IM2COLES1F_NSA_17SM90_U32x4_STSM_NENSA_39AutoVectorizingCopyWithAssumedAlignmentILi128EEEEEEvvEEEEvNT_6ParamsE --------------------------
	.section	.text._ZN7cutlass13device_kernelINS_4conv6kernel13ConvUniversalINS1_16ConvProblemShapeILNS1_8OperatorE1ELi3EEENS1_10collective14CollectiveConvINS1_47MainloopSm100TmaUmmaWarpSpecializedImplicitGemmILS5_1ELi8ELi3ELi1ELi2EN4cute5tupleIJNSA_1CILi2EEENSC_ILi1EEESE_EEEEENSB_IJNSC_ILi64EEENSC_ILi128EEENSB_IJNSC_ILi32EEEEEEEEENS_10tfloat32_tESM_NSA_8TiledMMAINSA_8MMA_AtomIJNSA_17SM100_MMA_TF32_SSISM_SM_fLi64ELi128ELNSA_4UMMA5MajorE0ELSR_1ELNSQ_7ScaleInE0ELSS_0EEEEEENSA_6LayoutINSB_IJSE_SE_SE_EEENSB_IJNSC_ILi0EEESX_SX_EEEEENSB_IJNSA_10UnderscoreES10_S10_EEEEENS7_6detail27Sm100ImplicitGemmTileTraitsINSA_20SM90_TMA_LOAD_IM2COLENSA_14ComposedLayoutINSA_7SwizzleILi3ELi4ELi3EEENSA_18smem_ptr_flag_bitsILi32EEENSV_INSB_IJNSC_ILi8EEESJ_EEENSB_IJSJ_SE_EEEEEEEvEENS14_INSA_23SM90_TMA_LOAD_MULTICASTENS16_INS17_ILi2ELi5ELi2EEES1A_NSV_INSB_IJSJ_NSC_ILi4EEEEEENSB_IJSE_SJ_EEEEEEEvEEEENS_8epilogue10collective18CollectiveEpilogueINS1Q_23Sm100TmaWarpSpecializedILi4ELi2ELi16ELb1ELb0EEEJSL_NSB_IJNSV_ISH_SE_EENSV_ISJ_SE_EEEEESM_NSB_IJNSB_IJllllEEESE_SX_EEESM_S1Z_NS1Q_6fusion15FusionCallbacksIS1U_NS20_17LinearCombinationISM_fSM_fLNS_15FloatRoundStyleE2EEESL_S1X_JEEENSA_5SM1004TMEM4LOAD26SM100_TMEM_LOAD_16dp128b8xES15_S1F_NSA_17SM75_U32x4_LDSM_NENSA_21SM90_TMA_STORE_IM2COLES1F_NSA_17SM90_U32x4_STSM_NENSA_39AutoVectorizingCopyWithAssumedAlignmentILi128EEEEEEvvEEEEvNT_6ParamsE,"ax",@progbits
	.align	128
.text._ZN7cutlass13device_kernelINS_4conv6kernel13ConvUniversalINS1_16ConvProblemShapeILNS1_8OperatorE1ELi3EEENS1_10collective14CollectiveConvINS1_47MainloopSm100TmaUmmaWarpSpecializedImplicitGemmILS5_1ELi8ELi3ELi1ELi2EN4cute5tupleIJNSA_1CILi2EEENSC_ILi1EEESE_EEEEENSB_IJNSC_ILi64EEENSC_ILi128EEENSB_IJNSC_ILi32EEEEEEEEENS_10tfloat32_tESM_NSA_8TiledMMAINSA_8MMA_AtomIJNSA_17SM100_MMA_TF32_SSISM_SM_fLi64ELi128ELNSA_4UMMA5MajorE0ELSR_1ELNSQ_7ScaleInE0ELSS_0EEEEEENSA_6LayoutINSB_IJSE_SE_SE_EEENSB_IJNSC_ILi0EEESX_SX_EEEEENSB_IJNSA_10UnderscoreES10_S10_EEEEENS7_6detail27Sm100ImplicitGemmTileTraitsINSA_20SM90_TMA_LOAD_IM2COLENSA_14ComposedLayoutINSA_7SwizzleILi3ELi4ELi3EEENSA_18smem_ptr_flag_bitsILi32EEENSV_INSB_IJNSC_ILi8EEESJ_EEENSB_IJSJ_SE_EEEEEEEvEENS14_INSA_23SM90_TMA_LOAD_MULTICASTENS16_INS17_ILi2ELi5ELi2EEES1A_NSV_INSB_IJSJ_NSC_ILi4EEEEEENSB_IJSE_SJ_EEEEEEEvEEEENS_8epilogue10collective18CollectiveEpilogueINS1Q_23Sm100TmaWarpSpecializedILi4ELi2ELi16ELb1ELb0EEEJSL_NSB_IJNSV_ISH_SE_EENSV_ISJ_SE_EEEEESM_NSB_IJNSB_IJllllEEESE_SX_EEESM_S1Z_NS1Q_6fusion15FusionCallbacksIS1U_NS20_17LinearCombinationISM_fSM_fLNS_15FloatRoundStyleE2EEESL_S1X_JEEENSA_5SM1004TMEM4LOAD26SM100_TMEM_LOAD_16dp128b8xES15_S1F_NSA_17SM75_U32x4_LDSM_NENSA_21SM90_TMA_STORE_IM2COLES1F_NSA_17SM90_U32x4_STSM_NENSA_39AutoVectorizingCopyWithAssumedAlignmentILi128EEEEEEvvEEEEvNT_6ParamsE:
        .type           _ZN7cutlass13device_kernelINS_4conv6kernel13ConvUniversalINS1_16ConvProblemShapeILNS1_8OperatorE1ELi3EEENS1_10collective14CollectiveConvINS1_47MainloopSm100TmaUmmaWarpSpecializedImplicitGemmILS5_1ELi8ELi3ELi1ELi2EN4cute5tupleIJNSA_1CILi2EEENSC_ILi1EEESE_EEEEENSB_IJNSC_ILi64EEENSC_ILi128EEENSB_IJNSC_ILi32EEEEEEEEENS_10tfloat32_tESM_NSA_8TiledMMAINSA_8MMA_AtomIJNSA_17SM100_MMA_TF32_SSISM_SM_fLi64ELi128ELNSA_4UMMA5MajorE0ELSR_1ELNSQ_7ScaleInE0ELSS_0EEEEEENSA_6LayoutINSB_IJSE_SE_SE_EEENSB_IJNSC_ILi0EEESX_SX_EEEEENSB_IJNSA_10UnderscoreES10_S10_EEEEENS7_6detail27Sm100ImplicitGemmTileTraitsINSA_20SM90_TMA_LOAD_IM2COLENSA_14ComposedLayoutINSA_7SwizzleILi3ELi4ELi3EEENSA_18smem_ptr_flag_bitsILi32EEENSV_INSB_IJNSC_ILi8EEESJ_EEENSB_IJSJ_SE_EEEEEEEvEENS14_INSA_23SM90_TMA_LOAD_MULTICASTENS16_INS17_ILi2ELi5ELi2EEES1A_NSV_INSB_IJSJ_NSC_ILi4EEEEEENSB_IJSE_SJ_EEEEEEEvEEEENS_8epilogue10collective18CollectiveEpilogueINS1Q_23Sm100TmaWarpSpecializedILi4ELi2ELi16ELb1ELb0EEEJSL_NSB_IJNSV_ISH_SE_EENSV_ISJ_SE_EEEEESM_NSB_IJNSB_IJllllEEESE_SX_EEESM_S1Z_NS1Q_6fusion15FusionCallbacksIS1U_NS20_17LinearCombinationISM_fSM_fLNS_15FloatRoundStyleE2EEESL_S1X_JEEENSA_5SM1004TMEM4LOAD26SM100_TMEM_LOAD_16dp128b8xES15_S1F_NSA_17SM75_U32x4_LDSM_NENSA_21SM90_TMA_STORE_IM2COLES1F_NSA_17SM90_U32x4_STSM_NENSA_39AutoVectorizingCopyWithAssumedAlignmentILi128EEEEEEvvEEEEvNT_6ParamsE,@function
        .size           _ZN7cutlass13device_kernelINS_4conv6kernel13ConvUniversalINS1_16ConvProblemShapeILNS1_8OperatorE1ELi3EEENS1_10collective14CollectiveConvINS1_47MainloopSm100TmaUmmaWarpSpecializedImplicitGemmILS5_1ELi8ELi3ELi1ELi2EN4cute5tupleIJNSA_1CILi2EEENSC_ILi1EEESE_EEEEENSB_IJNSC_ILi64EEENSC_ILi128EEENSB_IJNSC_ILi32EEEEEEEEENS_10tfloat32_tESM_NSA_8TiledMMAINSA_8MMA_AtomIJNSA_17SM100_MMA_TF32_SSISM_SM_fLi64ELi128ELNSA_4UMMA5MajorE0ELSR_1ELNSQ_7ScaleInE0ELSS_0EEEEEENSA_6LayoutINSB_IJSE_SE_SE_EEENSB_IJNSC_ILi0EEESX_SX_EEEEENSB_IJNSA_10UnderscoreES10_S10_EEEEENS7_6detail27Sm100ImplicitGemmTileTraitsINSA_20SM90_TMA_LOAD_IM2COLENSA_14ComposedLayoutINSA_7SwizzleILi3ELi4ELi3EEENSA_18smem_ptr_flag_bitsILi32EEENSV_INSB_IJNSC_ILi8EEESJ_EEENSB_IJSJ_SE_EEEEEEEvEENS14_INSA_23SM90_TMA_LOAD_MULTICASTENS16_INS17_ILi2ELi5ELi2EEES1A_NSV_INSB_IJSJ_NSC_ILi4EEEEEENSB_IJSE_SJ_EEEEEEEvEEEENS_8epilogue10collective18CollectiveEpilogueINS1Q_23Sm100TmaWarpSpecializedILi4ELi2ELi16ELb1ELb0EEEJSL_NSB_IJNSV_ISH_SE_EENSV_ISJ_SE_EEEEESM_NSB_IJNSB_IJllllEEESE_SX_EEESM_S1Z_NS1Q_6fusion15FusionCallbacksIS1U_NS20_17LinearCombinationISM_fSM_fLNS_15FloatRoundStyleE2EEESL_S1X_JEEENSA_5SM1004TMEM4LOAD26SM100_TMEM_LOAD_16dp128b8xES15_S1F_NSA_17SM75_U32x4_LDSM_NENSA_21SM90_TMA_STORE_IM2COLES1F_NSA_17SM90_U32x4_STSM_NENSA_39AutoVectorizingCopyWithAssumedAlignmentILi128EEEEEEvvEEEEvNT_6ParamsE,(.L_x_186 - _ZN7cutlass13device_kernelINS_4conv6kernel13ConvUniversalINS1_16ConvProblemShapeILNS1_8OperatorE1ELi3EEENS1_10collective14CollectiveConvINS1_47MainloopSm100TmaUmmaWarpSpecializedImplicitGemmILS5_1ELi8ELi3ELi1ELi2EN4cute5tupleIJNSA_1CILi2EEENSC_ILi1EEESE_EEEEENSB_IJNSC_ILi64EEENSC_ILi128EEENSB_IJNSC_ILi32EEEEEEEEENS_10tfloat32_tESM_NSA_8TiledMMAINSA_8MMA_AtomIJNSA_17SM100_MMA_TF32_SSISM_SM_fLi64ELi128ELNSA_4UMMA5MajorE0ELSR_1ELNSQ_7ScaleInE0ELSS_0EEEEEENSA_6LayoutINSB_IJSE_SE_SE_EEENSB_IJNSC_ILi0EEESX_SX_EEEEENSB_IJNSA_10UnderscoreES10_S10_EEEEENS7_6detail27Sm100ImplicitGemmTileTraitsINSA_20SM90_TMA_LOAD_IM2COLENSA_14ComposedLayoutINSA_7SwizzleILi3ELi4ELi3EEENSA_18smem_ptr_flag_bitsILi32EEENSV_INSB_IJNSC_ILi8EEESJ_EEENSB_IJSJ_SE_EEEEEEEvEENS14_INSA_23SM90_TMA_LOAD_MULTICASTENS16_INS17_ILi2ELi5ELi2EEES1A_NSV_INSB_IJSJ_NSC_ILi4EEEEEENSB_IJSE_SJ_EEEEEEEvEEEENS_8epilogue10collective18CollectiveEpilogueINS1Q_23Sm100TmaWarpSpecializedILi4ELi2ELi16ELb1ELb0EEEJSL_NSB_IJNSV_ISH_SE_EENSV_ISJ_SE_EEEEESM_NSB_IJNSB_IJllllEEESE_SX_EEESM_S1Z_NS1Q_6fusion15FusionCallbacksIS1U_NS20_17LinearCombinationISM_fSM_fLNS_15FloatRoundStyleE2EEESL_S1X_JEEENSA_5SM1004TMEM4LOAD26SM100_TMEM_LOAD_16dp128b8xES15_S1F_NSA_17SM75_U32x4_LDSM_NENSA_21SM90_TMA_STORE_IM2COLES1F_NSA_17SM90_U32x4_STSM_NENSA_39AutoVectorizingCopyWithAssumedAlignmentILi128EEEEEEvvEEEEvNT_6ParamsE)
        .other          _ZN7cutlass13device_kernelINS_4conv6kernel13ConvUniversalINS1_16ConvProblemShapeILNS1_8OperatorE1ELi3EEENS1_10collective14CollectiveConvINS1_47MainloopSm100TmaUmmaWarpSpecializedImplicitGemmILS5_1ELi8ELi3ELi1ELi2EN4cute5tupleIJNSA_1CILi2EEENSC_ILi1EEESE_EEEEENSB_IJNSC_ILi64EEENSC_ILi128EEENSB_IJNSC_ILi32EEEEEEEEENS_10tfloat32_tESM_NSA_8TiledMMAINSA_8MMA_AtomIJNSA_17SM100_MMA_TF32_SSISM_SM_fLi64ELi128ELNSA_4UMMA5MajorE0ELSR_1ELNSQ_7ScaleInE0ELSS_0EEEEEENSA_6LayoutINSB_IJSE_SE_SE_EEENSB_IJNSC_ILi0EEESX_SX_EEEEENSB_IJNSA_10UnderscoreES10_S10_EEEEENS7_6detail27Sm100ImplicitGemmTileTraitsINSA_20SM90_TMA_LOAD_IM2COLENSA_14ComposedLayoutINSA_7SwizzleILi3ELi4ELi3EEENSA_18smem_ptr_flag_bitsILi32EEENSV_INSB_IJNSC_ILi8EEESJ_EEENSB_IJSJ_SE_EEEEEEEvEENS14_INSA_23SM90_TMA_LOAD_MULTICASTENS16_INS17_ILi2ELi5ELi2EEES1A_NSV_INSB_IJSJ_NSC_ILi4EEEEEENSB_IJSE_SJ_EEEEEEEvEEEENS_8epilogue10collective18CollectiveEpilogueINS1Q_23Sm100TmaWarpSpecializedILi4ELi2ELi16ELb1ELb0EEEJSL_NSB_IJNSV_ISH_SE_EENSV_ISJ_SE_EEEEESM_NSB_IJNSB_IJllllEEESE_SX_EEESM_S1Z_NS1Q_6fusion15FusionCallbacksIS1U_NS20_17LinearCombinationISM_fSM_fLNS_15FloatRoundStyleE2EEESL_S1X_JEEENSA_5SM1004TMEM4LOAD26SM100_TMEM_LOAD_16dp128b8xES15_S1F_NSA_17SM75_U32x4_LDSM_NENSA_21SM90_TMA_STORE_IM2COLES1F_NSA_17SM90_U32x4_STSM_NENSA_39AutoVectorizingCopyWithAssumedAlignmentILi128EEEEEEvvEEEEvNT_6ParamsE,@"STO_CUDA_ENTRY STV_DEFAULT"
_ZN7cutlass13device_kernelINS_4conv6kernel13ConvUniversalINS1_16ConvProblemShapeILNS1_8OperatorE1ELi3EEENS1_10collective14CollectiveConvINS1_47MainloopSm100TmaUmmaWarpSpecializedImplicitGemmILS5_1ELi8ELi3ELi1ELi2EN4cute5tupleIJNSA_1CILi2EEENSC_ILi1EEESE_EEEEENSB_IJNSC_ILi64EEENSC_ILi128EEENSB_IJNSC_ILi32EEEEEEEEENS_10tfloat32_tESM_NSA_8TiledMMAINSA_8MMA_AtomIJNSA_17SM100_MMA_TF32_SSISM_SM_fLi64ELi128ELNSA_4UMMA5MajorE0ELSR_1ELNSQ_7ScaleInE0ELSS_0EEEEEENSA_6LayoutINSB_IJSE_SE_SE_EEENSB_IJNSC_ILi0EEESX_SX_EEEEENSB_IJNSA_10UnderscoreES10_S10_EEEEENS7_6detail27Sm100ImplicitGemmTileTraitsINSA_20SM90_TMA_LOAD_IM2COLENSA_14ComposedLayoutINSA_7SwizzleILi3ELi4ELi3EEENSA_18smem_ptr_flag_bitsILi32EEENSV_INSB_IJNSC_ILi8EEESJ_EEENSB_IJSJ_SE_EEEEEEEvEENS14_INSA_23SM90_TMA_LOAD_MULTICASTENS16_INS17_ILi2ELi5ELi2EEES1A_NSV_INSB_IJSJ_NSC_ILi4EEEEEENSB_IJSE_SJ_EEEEEEEvEEEENS_8epilogue10collective18CollectiveEpilogueINS1Q_23Sm100TmaWarpSpecializedILi4ELi2ELi16ELb1ELb0EEEJSL_NSB_IJNSV_ISH_SE_EENSV_ISJ_SE_EEEEESM_NSB_IJNSB_IJllllEEESE_SX_EEESM_S1Z_NS1Q_6fusion15FusionCallbacksIS1U_NS20_17LinearCombinationISM_fSM_fLNS_15FloatRoundStyleE2EEESL_S1X_JEEENSA_5SM1004TMEM4LOAD26SM100_TMEM_LOAD_16dp128b8xES15_S1F_NSA_17SM75_U32x4_LDSM_NENSA_21SM90_TMA_STORE_IM2COLES1F_NSA_17SM90_U32x4_STSM_NENSA_39AutoVectorizingCopyWithAssumedAlignmentILi128EEEEEEvvEEEEvNT_6ParamsE:
[----:B------:R-:W1:Y:S01]  /*0000*/  LDC R1, c[0x0][0x37c] ;  /* 0x0000df00ff017b82 */ /* 0x000e620000000800 */
[----:B------:R-:W2:Y:S01]  /*0010*/  S2R R62, SR_TID.X ;  /* 0x00000000003e7919 */ /* 0x000ea20000002100 */
[----:B------:R-:W3:Y:S01]  /*0020*/  LDCU.64 UR8, c[0x0][0x990] ;  /* 0x00013200ff0877ac */ /* 0x000ee20008000a00 */
[----:B-1----:R-:W-:Y:S01]  /*0030*/  VIADD R1, R1, 0xfffffff8 ;  /* 0xfffffff801017836 */ /* 0x002fe20000000000 */
[----:B------:R-:W-:Y:S02]  /*0040*/  PRMT R63, RZ, 0x7610, R63 ;  /* 0x00007610ff3f7816 */ /* 0x000fe4000000003f */
[----:B------:R-:W-:Y:S01]  /*0050*/  ELECT P3, URZ, PT ;  /* 0x0000000000ff782f */ /* 0x000fe20003860000 */
[----:B---3--:R-:W-:-:S04]  /*0060*/  UISETP.NE.U32.AND UP0, UPT, UR8, URZ, UPT ;  /* 0x000000ff0800728c */ /* 0x008fc8000bf05070 */
[----:B------:R-:W-:Y:S01]  /*0070*/  UISETP.NE.AND.EX UP0, UPT, UR9, URZ, UPT, UP0 ;  /* 0x000000ff0900728c */ /* 0x000fe2000bf05300 */
[----:B--2---:R-:W-:-:S05]  /*0080*/  SHF.R.U32.HI R64, RZ, 0x5, R62 ;  /* 0x00000005ff407819 */ /* 0x004fca000001163e */
[----:B------:R-:W1:Y:S02]  /*0090*/  SHFL.IDX PT, R0, R64, RZ, 0x1f ;  /* 0x00001fff40007589 */ /* 0x000e6400000e0000 */
[----:B-1----:R-:W-:Y:S01]  /*00a0*/  R2UR UR18, R0 ;  /* 0x00000000001272ca */ /* 0x002fe200000e0000 */
[----:B------:R-:W-:-:S14]  /*00b0*/  BRA.U UP0, `(.L_x_0) ;  /* 0x0000000100307547 */ /* 0x000fdc000b800000 */
[----:B------:R-:W1:Y:S02]  /*00c0*/  LDCU.64 UR4, c[0x0][0x988] ;  /* 0x00013100ff0477ac */ /* 0x000e640008000a00 */
[----:B-1----:R-:W-:-:S04]  /*00d0*/  UISETP.NE.U32.AND UP0, UPT, UR4, URZ, UPT ;  /* 0x000000ff0400728c */ /* 0x002fc8000bf05070 */
[----:B------:R-:W-:-:S09]  /*00e0*/  UISETP.NE.AND.EX UP0, UPT, UR5, URZ, UPT, UP0 ;  /* 0x000000ff0500728c */ /* 0x000fd2000bf05300 */
[----:B------:R-:W-:Y:S05]  /*00f0*/  BRA.U !UP0, `(.L_x_1) ;  /* 0x0000000108147547 */ /* 0x000fea000b800000 */
[----:B------:R-:W1:Y:S01]  /*0100*/  LDC.64 R2, c[0x0][0x988] ;  /* 0x00026200ff027b82 */ /* 0x000e620000000a00 */
[----:B------:R-:W1:Y:S02]  /*0110*/  LDCU.64 UR4, c[0x0][0x358] ;  /* 0x00006b00ff0477ac */ /* 0x000e640008000a00 */
[----:B-1----:R1:W5:Y:S01]  /*0120*/  LDG.E R27, desc[UR4][R2.64] ;  /* 0x00000004021b7981 */ /* 0x002362000c1e1900 */
[----:B------:R-:W-:Y:S01]  /*0130*/  HFMA2 R63, -RZ, RZ, 0, 5.9604644775390625e-08 ;  /* 0x00000001ff3f7431 */ /* 0x000fe200000001ff */
[----:B------:R-:W-:Y:S05]  /*0140*/  BRA `(.L_x_0) ;  /* 0x00000000000c7947 */ /* 0x000fea0003800000 */
.L_x_1:
[----:B------:R-:W1:Y:S01]  /*0150*/  LDCU UR4, c[0x0][0x980] ;  /* 0x00013000ff0477ac */ /* 0x000e620008000800 */
[----:B------:R-:W-:Y:S01]  /*0160*/  HFMA2 R63, -RZ, RZ, 0, 5.9604644775390625e-08 ;  /* 0x00000001ff3f7431 */ /* 0x000fe200000001ff */
[----:B-1----:R-:W-:-:S07]  /*0170*/  MOV R27, UR4 ;  /* 0x00000004001b7c02 */ /* 0x002fce0008000f00 */
.L_x_0:
[----:B------:R-:W2:Y:S02]  /*0180*/  LDCU.64 UR4, c[0x0][0x9b0] ;  /* 0x00013600ff0477ac */ /* 0x000ea40008000a00 */
[----:B--2---:R-:W-:-:S04]  /*0190*/  UISETP.NE.U32.AND UP0, UPT, UR4, URZ, UPT ;  /* 0x000000ff0400728c */ /* 0x004fc8000bf05070 */
[----:B------:R-:W-:-:S09]  /*01a0*/  UISETP.NE.AND.EX UP0, UPT, UR5, URZ, UPT, UP0 ;  /* 0x000000ff0500728c */ /* 0x000fd2000bf05300 */
[----:B------:R-:W-:Y:S05]  /*01b0*/  BRA.U UP0, `(.L_x_2) ;  /* 0x0000000100287547 */ /* 0x000fea000b800000 */
[----:B------:R-:W2:Y:S02]  /*01c0*/  LDCU.64 UR4, c[0x0][0x9a8] ;  /* 0x00013500ff0477ac */ /* 0x000ea40008000a00 */
[----:B--2---:R-:W-:-:S04]  /*01d0*/  UISETP.NE.U32.AND UP0, UPT, UR4, URZ, UPT ;  /* 0x000000ff0400728c */ /* 0x004fc8000bf05070 */
[----:B------:R-:W-:-:S09]  /*01e0*/  UISETP.NE.AND.EX UP0, UPT, UR5, URZ, UPT, UP0 ;  /* 0x000000ff0500728c */ /* 0x000fd2000bf05300 */
[----:B------:R-:W-:Y:S05]  /*01f0*/  BRA.U !UP0, `(.L_x_3) ;  /* 0x0000000108107547 */ /* 0x000fea000b800000 */
[----:B------:R-:W2:Y:S01]  /*0200*/  LDC.64 R24, c[0x0][0x9a8] ;  /* 0x00026a00ff187b82 */ /* 0x000ea20000000a00 */
[----:B------:R-:W2:Y:S02]  /*0210*/  LDCU.64 UR4, c[0x0][0x358] ;  /* 0x00006b00ff0477ac */ /* 0x000ea40008000a00 */
[----:B--2---:R2:W5:Y:S01]  /*0220*/  LDG.E R24, desc[UR4][R24.64] ;  /* 0x0000000418187981 */ /* 0x004562000c1e1900 */
[----:B------:R-:W-:Y:S05]  /*0230*/  BRA `(.L_x_2) ;  /* 0x0000000000087947 */ /* 0x000fea0003800000 */
.L_x_3:
[----:B------:R-:W2:Y:S02]  /*0240*/  LDCU UR4, c[0x0][0x9a0] ;  /* 0x00013400ff0477ac */ /* 0x000ea40008000800 */
[----:B--2---:R-:W-:Y:S02]  /*0250*/  MOV R24, UR4 ;  /* 0x0000000400187c02 */ /* 0x004fe40008000f00 */
.L_x_2:
[----:B------:R-:W-:Y:S01]  /*0260*/  IMAD.U32 R0, RZ, RZ, UR18 ;  /* 0x00000012ff007e24 */ /* 0x000fe2000f8e00ff */
[----:B------:R-:W-:Y:S04]  /*0270*/  BSSY.RECONVERGENT B0, `(.L_x_4) ;  /* 0x000000c000007945 */ /* 0x000fe80003800200 */
[C---:B------:R-:W-:Y:S02]  /*0280*/  ISETP.NE.OR P1, PT, R0.reuse, 0x1, !P3 ;  /* 0x000000010000780c */ /* 0x040fe40005f25670 */
[----:B------:R-:W-:-:S11]  /*0290*/  ISETP.NE.OR P0, PT, R0, 0x3, !P3 ;  /* 0x000000030000780c */ /* 0x000fd60005f05670 */
[----:B------:R-:W-:Y:S05]  /*02a0*/  @P1 BRA `(.L_x_5) ;  /* 0x0000000000201947 */ /* 0x000fea0003800000 */
[----:B------:R-:W3:Y:S02]  /*02b0*/  LDCU.64 UR4, c[0x0][0x348] ;  /* 0x00006900ff0477ac */ /* 0x000ee40008000a00 */
[----:B---3--:R-:W-:Y:S02]  /*02c0*/  UIADD3 UR6, UP1, UPT, UR4, 0x80, URZ ;  /* 0x0000008004067890 */ /* 0x008fe4000ff3e0ff */
[----:B------:R-:W-:Y:S02]  /*02d0*/  UIADD3 UR4, UP0, UPT, UR4, 0x200, URZ ;  /* 0x0000020004047890 */ /* 0x000fe4000ff1e0ff */
[----:B------:R-:W-:Y:S02]  /*02e0*/  UIADD3.X UR7, UPT, UPT, URZ, UR5, URZ, UP1, !UPT ;  /* 0x00000005ff077290 */ /* 0x000fe40008ffe4ff */
[----:B------:R-:W-:-:S07]  /*02f0*/  UIADD3.X UR5, UPT, UPT, URZ, UR5, URZ, UP0, !UPT ;  /* 0x00000005ff057290 */ /* 0x000fce00087fe4ff */
[----:B------:R3:W-:Y:S02]  /*0300*/  UTMACCTL.PF [UR6] ;  /* 0x00000000060079b9 */ /* 0x0007e40008040000 */
[----:B------:R3:W-:Y:S02]  /*0310*/  UTMACCTL.PF [UR4] ;  /* 0x00000000040079b9 */ /* 0x0007e40008040000 */
[----:B---3--:R-:W-:Y:S01]  /*0320*/  NOP ;  /* 0x0000000000007918 */ /* 0x008fe20000000000 */
.L_x_5:
[----:B------:R-:W-:Y:S05]  /*0330*/  BSYNC.RECONVERGENT B0 ;  /* 0x0000000000007941 */ /* 0x000fea0003800200 */
.L_x_4:
[----:B------:R-:W-:Y:S04]  /*0340*/  BSSY.RECONVERGENT B0, `(.L_x_6) ;  /* 0x000000a000007945 */ /* 0x000fe80003800200 */
        /* <DEDUP_REMOVED lines=9> */
.L_x_7:
[----:B------:R-:W-:Y:S05]  /*03e0*/  BSYNC.RECONVERGENT B0 ;  /* 0x0000000000007941 */ /* 0x000fea0003800200 */
.L_x_6:
[----:B------:R-:W3:Y:S01]  /*03f0*/  LDCU.64 UR4, c[0x0][0x988] ;  /* 0x00013100ff0477ac */ /* 0x000ee20008000a00 */
[----:B------:R-:W-:Y:S02]  /*0400*/  UISETP.EQ.U32.AND UP2, UPT, UR8, URZ, UPT ;  /* 0x000000ff0800728c */ /* 0x000fe4000bf42070 */
[----:B------:R-:W-:Y:S02]  /*0410*/  UPLOP3.LUT UP3, UPT, UPT, UPT, UPT, 0x80, 0x8 ;  /* 0x000000000008789c */ /* 0x000fe40003f6f070 */
[----:B---3--:R-:W-:-:S04]  /*0420*/  UISETP.NE.U32.AND UP0, UPT, UR4, URZ, UPT ;  /* 0x000000ff0400728c */ /* 0x008fc8000bf05070 */
[----:B------:R-:W-:-:S04]  /*0430*/  UISETP.NE.AND.EX UP1, UPT, UR5, URZ, UPT, UP0 ;  /* 0x000000ff0500728c */ /* 0x000fc8000bf25300 */
[----:B------:R-:W-:-:S04]  /*0440*/  UISETP.EQ.OR.EX UP4, UPT, UR9, URZ, !UP1, UP2 ;  /* 0x000000ff0900728c */ /* 0x000fc8000cf82720 */
[----:B------:R-:W-:-:S05]  /*0450*/  UP2UR UR63, UPR, URZ, 0x10 ;  /* 0x00000010ff3f7883 */ /* 0x000fca0008000000 */
[----:B------:R-:W-:Y:S07]  /*0460*/  BRA.U !UP4, `(.L_x_8) ;  /* 0x000000010c207547 */ /* 0x000fee000b800000 */
[----:B------:R-:W-:Y:S01]  /*0470*/  UISETP.NE.U32.AND UP2, UPT, UR8, URZ, UPT ;  /* 0x000000ff0800728c */ /* 0x000fe2000bf45070 */
[----:B-----5:R-:W-:Y:S01]  /*0480*/  FSETP.NEU.AND P0, PT, R27, RZ, PT ;  /* 0x000000ff1b00720b */ /* 0x020fe20003f0d000 */
[----:B------:R-:W-:Y:S02]  /*0490*/  USEL UR4, URZ, 0xffffffff, UP1 ;  /* 0xffffffffff047887 */ /* 0x000fe40008800000 */
[----:B------:R-:W-:-:S10]  /*04a0*/  UISETP.NE.AND.EX UP2, UPT, UR9, URZ, UPT, UP2 ;  /* 0x000000ff0900728c */ /* 0x000fd4000bf45320 */
[----:B------:R-:W-:Y:S01]  /*04b0*/  VOTEU.ANY UP0, P0 ;  /* 0x0000000000ff7886 */ /* 0x000fe20000000100 */
[----:B------:R-:W-:-:S04]  /*04c0*/  @!UP2 USEL UR4, URZ, 0xffffffff, UP0 ;  /* 0xffffffffff04a887 */ /* 0x000fc80008000000 */
[----:B------:R-:W-:-:S04]  /*04d0*/  ULOP3.LUT UR4, UR4, 0x1, URZ, 0xc0, !UPT ;  /* 0x0000000104047892 */ /* 0x000fc8000f8ec0ff */
[----:B------:R-:W-:-:S11]  /*04e0*/  UISETP.NE.U32.AND UP3, UPT, UR4, 0x1, UPT ;  /* 0x000000010400788c */ /* 0x000fd6000bf65070 */
.L_x_8:
[----:B-1----:R-:W1:Y:S02]  /*04f0*/  SHFL.IDX PT, R2, R64, RZ, 0x1f ;  /* 0x00001fff40027589 */ /* 0x002e6400000e0000 */
[----:B-1----:R-:W-:-:S13]  /*0500*/  ISETP.NE.AND P0, PT, R2, RZ, PT ;  /* 0x000000ff0200720c */ /* 0x002fda0003f05270 */
[----:B------:R-:W-:Y:S05]  /*0510*/  @P0 BRA `(.L_x_9) ;  /* 0x0000000000840947 */ /* 0x000fea0003800000 */
[----:B------:R-:W-:Y:S01]  /*0520*/  ELECT P0, URZ, PT ;  /* 0x0000000000ff782f */ /* 0x000fe20003800000 */
[----:B------:R-:W-:-:S12]  /*0530*/  BSSY.RECONVERGENT B0, `(.L_x_9) ;  /* 0x000001f000007945 */ /* 0x000fd80003800200 */
[----:B------:R-:W-:Y:S05]  /*0540*/  @!P0 BRA `(.L_x_10) ;  /* 0x0000000000748947 */ /* 0x000fea0003800000 */
[----:B------:R-:W1:Y:S01]  /*0550*/  S2UR UR4, SR_CgaCtaId ;  /* 0x00000000000479c3 */ /* 0x000e620000008800 */
[----:B------:R-:W-:Y:S01]  /*0560*/  UMOV UR5, 0x400 ;  /* 0x0000040000057882 */ /* 0x000fe20000000000 */
[----:B------:R-:W-:Y:S01]  /*0570*/  UMOV UR8, 0x1 ;  /* 0x0000000100087882 */ /* 0x000fe20000000000 */
[----:B------:R-:W-:Y:S01]  /*0580*/  UMOV UR6, 0x2 ;  /* 0x0000000200067882 */ /* 0x000fe20000000000 */
[----:B------:R-:W-:-:S04]  /*0590*/  UIADD3 UR8, UPT, UPT, -UR8, 0x100000, URZ ;  /* 0x0010000008087890 */ /* 0x000fc8000fffe1ff */
[----:B------:R-:W-:Y:S02]  /*05a0*/  USHF.L.U32 UR9, UR8, 0xb, URZ ;  /* 0x0000000b08097899 */ /* 0x000fe400080006ff */
[----:B------:R-:W-:Y:S02]  /*05b0*/  USHF.L.U32 UR8, UR8, 0x1, URZ ;  /* 0x0000000108087899 */ /* 0x000fe400080006ff */
[----:B------:R-:W-:-:S04]  /*05c0*/  UIADD3 UR6, UPT, UPT, -UR6, 0x100000, URZ ;  /* 0x0010000006067890 */ /* 0x000fc8000fffe1ff */
[----:B------:R-:W-:Y:S02]  /*05d0*/  USHF.L.U32 UR7, UR6, 0xb, URZ ;  /* 0x0000000b06077899 */ /* 0x000fe400080006ff */
[----:B------:R-:W-:Y:S02]  /*05e0*/  USHF.L.U32 UR6, UR6, 0x1, URZ ;  /* 0x0000000106067899 */ /* 0x000fe400080006ff */
[----:B-1----:R-:W-:Y:S01]  /*05f0*/  ULEA UR4, UR4, UR5, 0x18 ;  /* 0x0000000504047291 */ /* 0x002fe2000f8ec0ff */
[----:B------:R-:W1:Y:S11]  /*0600*/  FENCE.VIEW.ASYNC.S ;  /* 0x00000000000073c6 */ /* 0x000e760000000000 */
[----:B-1----:R1:W3:Y:S01]  /*0610*/  SYNCS.EXCH.64 URZ, [UR4], UR8 ;  /* 0x0000000804ff75b2 */ /* 0x0022e20008000100 */
[----:B------:R1:W4:Y:S01]  /*0620*/  SYNCS.EXCH.64 URZ, [UR4+0x40], UR6 ;  /* 0x0000400604ff75b2 */ /* 0x0003220008000100 */
[----:B------:R1:W1:Y:S01]  /*0630*/  SYNCS.EXCH.64 URZ, [UR4+0x8], UR8 ;  /* 0x0000080804ff75b2 */ /* 0x0002620008000100 */
        /* <DEDUP_REMOVED lines=13> */
[----:B------:R-:W-:Y:S01]  /*0710*/  NOP ;  /* 0x0000000000007918 */ /* 0x000fe20000000000 */
.L_x_10:
[----:B-1----:R-:W-:Y:S05]  /*0720*/  BSYNC.RECONVERGENT B0 ;  /* 0x0000000000007941 */ /* 0x002fea0003800200 */
.L_x_9:
[----:B------:R-:W1:Y:S01]  /*0730*/  SHFL.IDX PT, R2, R64, RZ, 0x1f ;  /* 0x00001fff40027589 */ /* 0x000e6200000e0000 */
[----:B------:R-:W-:Y:S01]  /*0740*/  NOP ;  /* 0x0000000000007918 */ /* 0x000fe20000000000 */
[----:B-1----:R-:W-:-:S13]  /*0750*/  ISETP.NE.AND P0, PT, R2, 0x1, PT ;  /* 0x000000010200780c */ /* 0x002fda0003f05270 */
[----:B------:R-:W-:Y:S05]  /*0760*/  @P0 BRA `(.L_x_11) ;  /* 0x0000000000580947 */ /* 0x000fea0003800000 */
        /* <DEDUP_REMOVED lines=9> */
[----:B------:R-:W-:Y:S01]  /*0800*/  USHF.L.U32 UR6, UR6, 0x1, URZ ;  /* 0x0000000106067899 */ /* 0x000fe200080006ff */
[----:B------:R-:W-:Y:S01]  /*0810*/  ELECT P0, URZ, PT ;  /* 0x0000000000ff782f */ /* 0x000fe20003800000 */
[----:B-1----:R-:W-:Y:S01]  /*0820*/  ULEA UR4, UR4, UR5, 0x18 ;  /* 0x0000000504047291 */ /* 0x002fe2000f8ec0ff */
[----:B------:R-:W1:Y:S11]  /*0830*/  FENCE.VIEW.ASYNC.S ;  /* 0x00000000000073c6 */ /* 0x000e760000000000 */
[----:B-1----:R1:W1:Y:S01]  /*0840*/  SYNCS.EXCH.64 URZ, [UR4+0x80], UR8 ;  /* 0x0000800804ff75b2 */ /* 0x0022620008000100 */
        /* <DEDUP_REMOVED lines=8> */
.L_x_11:
[----:B------:R-:W2:Y:S01]  /*08d0*/  SHFL.IDX PT, R2, R64, RZ, 0x1f ;  /* 0x00001fff40027589 */ /* 0x000ea200000e0000 */
[----:B------:R-:W-:Y:S01]  /*08e0*/  NOP ;  /* 0x0000000000007918 */ /* 0x000fe20000000000 */
[----:B--2---:R-:W-:-:S13]  /*08f0*/  ISETP.NE.AND P0, PT, R2, 0x3, PT ;  /* 0x000000030200780c */ /* 0x004fda0003f05270 */
[----:B------:R-:W-:Y:S05]  /*0900*/  @P0 BRA `(.L_x_12) ;  /* 0x0000000000300947 */ /* 0x000fea0003800000 */
[----:B-1----:R-:W1:Y:S01]  /*0910*/  S2UR UR4, SR_CgaCtaId ;  /* 0x00000000000479c3 */ /* 0x002e620000008800 */
[----:B------:R-:W-:Y:S01]  /*0920*/  UMOV UR6, 0x400 ;  /* 0x0000040000067882 */ /* 0x000fe20000000000 */
[----:B------:R-:W-:Y:S01]  /*0930*/  UMOV UR5, 0x20 ;  /* 0x0000002000057882 */ /* 0x000fe20000000000 */
[----:B------:R-:W-:Y:S01]  /*0940*/  ELECT P0, URZ, PT ;  /* 0x0000000000ff782f */ /* 0x000fe20003800000 */
[----:B-1----:R-:W-:Y:S02]  /*0950*/  ULEA UR6, UR4, UR6, 0x18 ;  /* 0x0000000604067291 */ /* 0x002fe4000f8ec0ff */
[----:B------:R-:W-:-:S04]  /*0960*/  UIADD3 UR4, UPT, UPT, -UR5, 0x100000, URZ ;  /* 0x0010000005047890 */ /* 0x000fc8000fffe1ff */
[----:B------:R-:W-:Y:S02]  /*0970*/  USHF.L.U32 UR5, UR4, 0xb, URZ ;  /* 0x0000000b04057899 */ /* 0x000fe400080006ff */
[----:B------:R-:W-:Y:S01]  /*0980*/  USHF.L.U32 UR4, UR4, 0x1, URZ ;  /* 0x0000000104047899 */ /* 0x000fe200080006ff */
[----:B------:R-:W1:Y:S11]  /*0990*/  FENCE.VIEW.ASYNC.S ;  /* 0x00000000000073c6 */ /* 0x000e760000000000 */
[----:B-1----:R2:W1:Y:S01]  /*09a0*/  SYNCS.EXCH.64 URZ, [UR6+0xc0], UR4 ;  /* 0x0000c00406ff75b2 */ /* 0x0024620008000100 */
[----:B------:R2:W1:Y:S02]  /*09b0*/  SYNCS.EXCH.64 URZ, [UR6+0xc8], UR4 ;  /* 0x0000c80406ff75b2 */ /* 0x0004640008000100 */
[----:B--2---:R-:W-:Y:S01]  /*09c0*/  NOP ;  /* 0x0000000000007918 */ /* 0x004fe20000000000 */
.L_x_12:
[----:B------:R-:W2:Y:S01]  /*09d0*/  SHFL.IDX PT, R2, R64, RZ, 0x1f ;  /* 0x00001fff40027589 */ /* 0x000ea200000e0000 */
[----:B------:R-:W-:Y:S01]  /*09e0*/  NOP ;  /* 0x0000000000007918 */ /* 0x000fe20000000000 */
[----:B--2---:R-:W-:-:S13]  /*09f0*/  ISETP.NE.AND P0, PT, R2, 0x4, PT ;  /* 0x000000040200780c */ /* 0x004fda0003f05270 */
[----:B------:R-:W-:Y:S05]  /*0a00*/  @P0 BRA `(.L_x_13) ;  /* 0x0000000000440947 */ /* 0x000fea0003800000 */
[----:B-1----:R-:W1:Y:S01]  /*0a10*/  S2UR UR6, SR_CgaCtaId ;  /* 0x00000000000679c3 */ /* 0x002e620000008800 */
[----:B------:R-:W-:Y:S01]  /*0a20*/  UMOV UR4, 0x1e0 ;  /* 0x000001e000047882 */ /* 0x000fe20000000000 */
[----:B------:R-:W-:Y:S01]  /*0a30*/  UMOV UR5, 0x400 ;  /* 0x0000040000057882 */ /* 0x000fe20000000000 */
[----:B------:R-:W-:Y:S01]  /*0a40*/  USEL UR4, UR4, 0x1a0, UP3 ;  /* 0x000001a004047887 */ /* 0x000fe20009800000 */
[----:B------:R-:W-:Y:S01]  /*0a50*/  UMOV UR8, 0x1 ;  /* 0x0000000100087882 */ /* 0x000fe20000000000 */
[----:B------:R-:W-:Y:S01]  /*0a60*/  ELECT P0, URZ, PT ;  /* 0x0000000000ff782f */ /* 0x000fe20003800000 */
[----:B------:R-:W-:-:S04]  /*0a70*/  UIADD3 UR8, UPT, UPT, -UR8, 0x100000, URZ ;  /* 0x0010000008087890 */ /* 0x000fc8000fffe1ff */
[----:B------:R-:W-:Y:S02]  /*0a80*/  USHF.L.U32 UR9, UR8, 0xb, URZ ;  /* 0x0000000b08097899 */ /* 0x000fe400080006ff */
[----:B------:R-:W-:Y:S02]  /*0a90*/  USHF.L.U32 UR8, UR8, 0x1, URZ ;  /* 0x0000000108087899 */ /* 0x000fe400080006ff */
[----:B-1----:R-:W-:Y:S02]  /*0aa0*/  ULEA UR6, UR6, UR5, 0x18 ;  /* 0x0000000506067291 */ /* 0x002fe4000f8ec0ff */
[----:B------:R-:W-:-:S04]  /*0ab0*/  UIADD3 UR4, UPT, UPT, -UR4, 0x100000, URZ ;  /* 0x0010000004047890 */ /* 0x000fc8000fffe1ff */
[----:B------:R-:W-:Y:S02]  /*0ac0*/  USHF.L.U32 UR5, UR4, 0xb, URZ ;  /* 0x0000000b04057899 */ /* 0x000fe400080006ff */
[----:B------:R-:W-:Y:S01]  /*0ad0*/  USHF.L.U32 UR4, UR4, 0x1, URZ ;  /* 0x0000000104047899 */ /* 0x000fe200080006ff */
[----:B------:R-:W1:Y:S03]  /*0ae0*/  FENCE.VIEW.ASYNC.S ;  /* 0x00000000000073c6 */ /* 0x000e660000000000 */
[----:B-1----:R2:W1:Y:S08]  /*0af0*/  SYNCS.EXCH.64 URZ, [UR6+0xd0], UR8 ;  /* 0x0000d00806ff75b2 */ /* 0x0024700008000100 */
[----:B------:R2:W1:Y:S02]  /*0b00*/  SYNCS.EXCH.64 URZ, [UR6+0xd8], UR4 ;  /* 0x0000d80406ff75b2 */ /* 0x0004640008000100 */
[----:B--2---:R-:W-:Y:S01]  /*0b10*/  NOP ;  /* 0x0000000000007918 */ /* 0x004fe20000000000 */
.L_x_13:
[----:B------:R-:W2:Y:S01]  /*0b20*/  SHFL.IDX PT, R2, R64, RZ, 0x1f ;  /* 0x00001fff40027589 */ /* 0x000ea200000e0000 */
[----:B------:R-:W-:Y:S01]  /*0b30*/  NOP ;  /* 0x0000000000007918 */ /* 0x000fe20000000000 */
[----:B--2---:R-:W-:-:S13]  /*0b40*/  ISETP.NE.AND P0, PT, R2, 0x5, PT ;  /* 0x000000050200780c */ /* 0x004fda0003f05270 */
[----:B------:R-:W-:Y:S05]  /*0b50*/  @P0 BRA `(.L_x_14) ;  /* 0x0000000000480947 */ /* 0x000fea0003800000 */
[----:B------:R-:W2:Y:S01]  /*0b60*/  S2UR UR5, SR_CgaCtaId ;  /* 0x00000000000579c3 */ /* 0x000ea20000008800 */
[----:B-1----:R-:W-:Y:S01]  /*0b70*/  UMOV UR4, 0x400 ;  /* 0x0000040000047882 */ /* 0x002fe20000000000 */
        /* <DEDUP_REMOVED lines=9> */
[----:B--2---:R-:W-:Y:S01]  /*0c10*/  ULEA UR4, UR5, UR4, 0x18 ;  /* 0x0000000405047291 */ /* 0x004fe2000f8ec0ff */
[----:B------:R-:W1:Y:S11]  /*0c20*/  FENCE.VIEW.ASYNC.S ;  /* 0x00000000000073c6 */ /* 0x000e760000000000 */
[----:B-1----:R2:W1:Y:S01]  /*0c30*/  SYNCS.EXCH.64 URZ, [UR4+0xe0], UR8 ;  /* 0x0000e00804ff75b2 */ /* 0x0024620008000100 */
[----:B------:R2:W1:Y:S01]  /*0c40*/  SYNCS.EXCH.64 URZ, [UR4+0xf0], UR6 ;  /* 0x0000f00604ff75b2 */ /* 0x0004620008000100 */
[----:B------:R2:W1:Y:S01]  /*0c50*/  SYNCS.EXCH.64 URZ, [UR4+0xe8], UR8 ;  /* 0x0000e80804ff75b2 */ /* 0x0004620008000100 */
[----:B------:R2:W1:Y:S02]  /*0c60*/  SYNCS.EXCH.64 URZ, [UR4+0xf8], UR6 ;  /* 0x0000f80604ff75b2 */ /* 0x0004640008000100 */
[----:B--2---:R-:W-:Y:S01]  /*0c70*/  NOP ;  /* 0x0000000000007918 */ /* 0x004fe20000000000 */
.L_x_14:
[----:B-1----:R-:W1:Y:S01]  /*0c80*/  LDCU UR4, c[0x0][0x36c] ;  /* 0x00006d80ff0477ac */ /* 0x002e620008000800 */
[----:B------:R-:W-:Y:S01]  /*0c90*/  ISETP.NE.OR P3, PT, R0, 0x2, !P3 ;  /* 0x000000020000780c */ /* 0x000fe20005f65670 */
[----:B------:R-:W-:Y:S01]  /*0ca0*/  NOP ;  /* 0x0000000000007918 */ /* 0x000fe20000000000 */
[----:B------:R-:W-:Y:S01]  /*0cb0*/  LOP3.LUT R0, R62, 0x1f, RZ, 0xc0, !PT ;  /* 0x0000001f3e007812 */ /* 0x000fe200078ec0ff */
[----:B------:R-:W-:Y:S02]  /*0cc0*/  UISETP.NE.AND UP5, UPT, UR18, 0x2, UPT ;  /* 0x000000021200788c */ /* 0x000fe4000bfa5270 */
[----:B------:R-:W-:Y:S02]  /*0cd0*/  UISETP.NE.AND UP4, UPT, UR18, URZ, UPT ;  /* 0x000000ff1200728c */ /* 0x000fe4000bf85270 */
[----:B-1----:R-:W-:-:S09]  /*0ce0*/  UISETP.EQ.U32.AND UP6, UPT, UR4, 0x1, UPT ;  /* 0x000000010400788c */ /* 0x002fd2000bfc2070 */
[----:B------:R-:W-:Y:S05]  /*0cf0*/  BRA.U !UP6, `(.L_x_15) ;  /* 0x000000010e087547 */ /* 0x000fea000b800000 */
[----:B---34-:R-:W-:Y:S01]  /*0d00*/  UCGABAR_ARV ;  /* 0x00000000000079c7 */ /* 0x018fe20008000000 */
[----:B------:R-:W-:Y:S05]  /*0d10*/  BRA `(.L_x_16) ;  /* 0x0000000000047947 */ /* 0x000fea0003800000 */
.L_x_15:
[----:B---34-:R-:W-:Y:S01]  /*0d20*/  NOP ;  /* 0x0000000000007918 */ /* 0x018fe20000000000 */
.L_x_16:
[----:B------:R-:W1:Y:S01]  /*0d30*/  S2R R4, SR_CTAID.Y ;  /* 0x0000000000047919 */ /* 0x000e620000002600 */
[----:B------:R-:W2:Y:S01]  /*0d40*/  S2UR UR51, SR_CTAID.X ;  /* 0x00000000003379c3 */ /* 0x000ea20000002500 */
[----:B------:R-:W-:-:S05]  /*0d50*/  CS2R.32 R57, SR_CgaSize ;  /* 0x0000000000397805 */ /* 0x000fca0000008a00 */
[----:B------:R-:W-:-:S05]  /*0d60*/  IMAD R57, R57, -0xa0, RZ ;  /* 0xffffff6039397824 */ /* 0x000fca00078e02ff */
[----:B------:R-:W-:-:S14]  /*0d70*/  R2UR UR5, R57 ;  /* 0x00000000390572ca */ /* 0x000fdc00000e0000 */
[----:B------:R-:W3:Y:S01]  /*0d80*/  LDCU UR5, c[0x0][UR5+0x2b0] ;  /* 0x00005600050577ac */ /* 0x000ee20008000800 */
[----:B------:R-:W-:-:S05]  /*0d90*/  CS2R.32 R57, SR_CgaSize ;  /* 0x0000000000397805 */ /* 0x000fca0000008a00 */
[----:B------:R-:W-:-:S05]  /*0da0*/  IMAD R57, R57, -0xa0, RZ ;  /* 0xffffff6039397824 */ /* 0x000fca00078e02ff */
[----:B------:R-:W-:-:S14]  /*0db0*/  R2UR UR4, R57 ;  /* 0x00000000390472ca */ /* 0x000fdc00000e0000 */
[----:B------:R-:W4:Y:S01]  /*0dc0*/  LDCU UR4, c[0x0][UR4+0x2b4] ;  /* 0x00005680040477ac */ /* 0x000f220008000800 */
[----:B------:R-:W-:-:S05]  /*0dd0*/  CS2R.32 R2, SR_CgaSize ;  /* 0x0000000000027805 */ /* 0x000fca0000008a00 */
[----:B------:R-:W-:-:S06]  /*0de0*/  IMAD R2, R2, -0xa0, RZ ;  /* 0xffffff6002027824 */ /* 0x000fcc00078e02ff */
[----:B------:R-:W4:Y:S01]  /*0df0*/  LDC R2, c[0x0][R2+0x2a0] ;  /* 0x0000a80002027b82 */ /* 0x000f220000000800 */
[----:B------:R-:W1:Y:S01]  /*0e00*/  LDCU UR19, c[0x0][0xc24] ;  /* 0x00018480ff1377ac */ /* 0x000e620008000800 */
[----:B------:R-:W1:Y:S06]  /*0e10*/  LDCU UR39, c[0x0][0xc24] ;  /* 0x00018480ff2777ac */ /* 0x000e6c0008000800 */
[----:B------:R-:W4:Y:S01]  /*0e20*/  S2UR UR6, SR_CgaCtaId ;  /* 0x00000000000679c3 */ /* 0x000f220000008800 */
[----:B------:R-:W4:Y:S01]  /*0e30*/  LDCU UR23, c[0x0][0xc30] ;  /* 0x00018600ff1777ac */ /* 0x000f220008000800 */
[----:B--2---:R-:W-:-:S02]  /*0e40*/  I2FP.F32.U32 R57, UR51 ;  /* 0x0000003300397c45 */ /* 0x004fc40008201000 */
[----:B------:R-:W-:-:S05]  /*0e50*/  CS2R.32 R3, SR_CgaSize ;  /* 0x0000000000037805 */ /* 0x000fca0000008a00 */
[----:B------:R-:W-:-:S06]  /*0e60*/  IMAD R3, R3, -0xa0, RZ ;  /* 0xffffff6003037824 */ /* 0x000fcc00078e02ff */
[----:B------:R-:W2:Y:S01]  /*0e70*/  LDC R3, c[0x0][R3+0x2a4] ;  /* 0x0000a90003037b82 */ /* 0x000ea20000000800 */
[----:B-1----:R-:W-:Y:S01]  /*0e80*/  UISETP.GE.AND UP0, UPT, UR19, 0x1, UPT ;  /* 0x000000011300788c */ /* 0x002fe2000bf06270 */
[----:B---3--:R-:W-:Y:S01]  /*0e90*/  FMUL R57, R57, UR5 ;  /* 0x0000000539397c20 */ /* 0x008fe20008400000 */
[----:B------:R-:W-:-:S05]  /*0ea0*/  I2FP.F32.U32 R56, R4 ;  /* 0x0000000400387245 */ /* 0x000fca0000201000 */
[----:B------:R-:W1:Y:S01]  /*0eb0*/  S2UR UR52, SR_CTAID.Z ;  /* 0x00000000003479c3 */ /* 0x000e620000002700 */
[----:B------:R-:W3:Y:S01]  /*0ec0*/  F2I.U32.TRUNC.NTZ R57, R57 ;  /* 0x0000003900397305 */ /* 0x000ee2000020f000 */
[----:B----4-:R-:W-:Y:S01]  /*0ed0*/  FMUL R56, R56, UR4 ;  /* 0x0000000438387c20 */ /* 0x010fe20008400000 */
[----:B------:R-:W-:-:S05]  /*0ee0*/  USHF.L.U32 UR70, UR6, 0x9, URZ ;  /* 0x0000000906467899 */ /* 0x000fca00080006ff */
[----:B------:R-:W4:Y:S01]  /*0ef0*/  S2UR UR21, SR_CTAID.Y ;  /* 0x00000000001579c3 */ /* 0x000f220000002600 */
[----:B------:R-:W-:Y:S01]  /*0f00*/  USHF.L.U32 UR69, UR6, 0x4, URZ ;  /* 0x0000000406457899 */ /* 0x000fe200080006ff */
[----:B------:R-:W1:Y:S01]  /*0f10*/  F2I.U32.TRUNC.NTZ R56, R56 ;  /* 0x0000003800387305 */ /* 0x000e62000020f000 */
[----:B------:R-:W-:Y:S02]  /*0f20*/  ULOP3.LUT UR70, UR70, 0x200, URZ, 0xc0, !UPT ;  /* 0x0000020046467892 */ /* 0x000fe4000f8ec0ff */
[----:B------:R-:W-:Y:S01]  /*0f30*/  ULOP3.LUT UR69, UR69, 0x10, URZ, 0xc0, !UPT ;  /* 0x0000001045457892 */ /* 0x000fe2000f8ec0ff */
[----:B---3--:R-:W-:-:S05]  /*0f40*/  IADD3 R57, PT, PT, -R57, RZ, RZ ;  /* 0x000000ff39397210 */ /* 0x008fca0007ffe1ff */
[----:B------:R-:W-:Y:S01]  /*0f50*/  IMAD R57, R2, R57, UR51 ;  /* 0x0000003302397e24 */ /* 0x000fe2000f8e0239 */
[----:B------:R-:W-:Y:S02]  /*0f60*/  PRMT R2, RZ, 0x7610, R2 ;  /* 0x00007610ff027816 */ /* 0x000fe40000000002 */
[----:B-1----:R-:W-:-:S05]  /*0f70*/  IADD3 R56, PT, PT, -R56, RZ, RZ ;  /* 0x000000ff38387210 */ /* 0x002fca0007ffe1ff */
[----:B--2---:R-:W-:Y:S01]  /*0f80*/  IMAD R56, R3, R56, R4 ;  /* 0x0000003803387224 */ /* 0x004fe200078e0204 */
[----:B----4-:R-:W-:Y:S06]  /*0f90*/  BRA.U UP4, `(.L_x_17) ;  /* 0x0000000104207547 */ /* 0x010fec000b800000 */
[C---:B------:R-:W-:Y:S02]  /*0fa0*/  ISETP.NE.AND P2, PT, R56.reuse, RZ, PT ;  /* 0x000000ff3800720c */ /* 0x040fe40003f45270 */
[----:B------:R-:W-:Y:S02]  /*0fb0*/  ISETP.NE.AND P0, PT, R56, RZ, PT ;  /* 0x000000ff3800720c */ /* 0x000fe40003f05270 */
[C---:B------:R-:W-:Y:S02]  /*0fc0*/  ISETP.NE.AND P1, PT, R57.reuse, 0x1, PT ;  /* 0x000000013900780c */ /* 0x040fe40003f25270 */
[----:B------:R-:W-:Y:S02]  /*0fd0*/  SEL R2, RZ, 0x2, P2 ;  /* 0x00000002ff027807 */ /* 0x000fe40001000000 */
[----:B------:R-:W-:Y:S02]  /*0fe0*/  ISETP.EQ.OR P0, PT, R57, RZ, !P0 ;  /* 0x000000ff3900720c */ /* 0x000fe40004702670 */
[----:B------:R-:W-:-:S02]  /*0ff0*/  SEL R2, R2, 0x2, P1 ;  /* 0x0000000202027807 */ /* 0x000fc40000800000 */
[----:B------:R-:W-:-:S05]  /*1000*/  SEL R3, RZ, 0x1, !P0 ;  /* 0x00000001ff037807 */ /* 0x000fca0004000000 */
[----:B------:R-:W-:Y:S02]  /*1010*/  IMAD.IADD R2, R3, 0x1, R2 ;  /* 0x0000000103027824 */ /* 0x000fe400078e0202 */
.L_x_17:
[----:B------:R-:W-:Y:S05]  /*1020*/  BRA.U !UP0, `(.L_x_18) ;  /* 0x0000000108d07547 */ /* 0x000fea000b800000 */
[----:B------:R-:W1:Y:S01]  /*1030*/  LDCU UR20, c[0x0][0xc0c] ;  /* 0x00018180ff1477ac */ /* 0x000e620008000800 */
[----:B------:R-:W2:Y:S01]  /*1040*/  LDCU.128 UR12, c[0x0][0xc10] ;  /* 0x00018200ff0c77ac */ /* 0x000ea20008000c00 */
[----:B------:R-:W3:Y:S01]  /*1050*/  LDCU UR6, c[0x0][0x370] ;  /* 0x00006e00ff0677ac */ /* 0x000ee20008000800 */
[----:B------:R-:W4:Y:S01]  /*1060*/  LDCU UR7, c[0x0][0x374] ;  /* 0x00006e80ff0777ac */ /* 0x000f220008000800 */
[----:B------:R-:W4:Y:S01]  /*1070*/  LDCU UR22, c[0x0][0xc20] ;  /* 0x00018400ff1677ac */ /* 0x000f220008000800 */
[----:B-1----:R-:W-:Y:S02]  /*1080*/  UISETP.NE.AND UP0, UPT, UR20, 0x1, UPT ;  /* 0x000000011400788c */ /* 0x002fe4000bf05270 */
[----:B--2---:R-:W-:Y:S01]  /*1090*/  UIMAD.WIDE.U32 UR4, UR51, UR12, URZ ;  /* 0x0000000c330472a5 */ /* 0x004fe2000f8e00ff */
[----:B------:R-:W1:Y:S01]  /*10a0*/  LDCU.64 UR8, c[0x0][0xc28] ;  /* 0x00018500ff0877ac */ /* 0x000e620008000a00 */
[----:B---3--:R-:W-:Y:S02]  /*10b0*/  UIMAD.WIDE.U32 UR10, UR6, UR12, URZ ;  /* 0x0000000c060a72a5 */ /* 0x008fe4000f8e00ff */
[----:B------:R-:W-:-:S02]  /*10c0*/  USHF.R.U32.HI UR5, URZ, UR13, UR5 ;  /* 0x0000000dff057299 */ /* 0x000fc40008011605 */
[----:B------:R-:W-:Y:S02]  /*10d0*/  UISETP.NE.AND UP2, UPT, UR19, 0x1, UPT ;  /* 0x000000011300788c */ /* 0x000fe4000bf45270 */
[----:B------:R-:W-:Y:S01]  /*10e0*/  USEL UR5, UR51, UR5, !UP0 ;  /* 0x0000000533057287 */ /* 0x000fe2000c000000 */
[----:B------:R-:W-:Y:S01]  /*10f0*/  UMOV UR10, UR11 ;  /* 0x0000000b000a7c82 */ /* 0x000fe20008000000 */
[----:B------:R-:W-:Y:S02]  /*1100*/  UIMAD.WIDE.U32 UR16, UR21, UR15, URZ ;  /* 0x0000000f151072a5 */ /* 0x000fe4000f8e00ff */
[----:B------:R-:W-:Y:S02]  /*1110*/  @UP0 USHF.R.U32.HI UR6, URZ, UR13, UR10 ;  /* 0x0000000dff060299 */ /* 0x000fe4000801160a */
[----:B------:R-:W-:Y:S02]  /*1120*/  UISETP.NE.AND UP0, UPT, UR14, 0x1, UPT ;  /* 0x000000010e00788c */ /* 0x000fe4000bf05270 */
[----:B----4-:R-:W-:-:S02]  /*1130*/  UIMAD.WIDE.U32 UR10, UR7, UR15, URZ ;  /* 0x0000000f070a72a5 */ /* 0x010fc4000f8e00ff */
[----:B-1----:R-:W-:Y:S01]  /*1140*/  UIMAD.WIDE.U32 UR12, UR6, UR8, URZ ;  /* 0x00000008060c72a5 */ /* 0x002fe2000f8e00ff */
[----:B------:R-:W-:Y:S02]  /*1150*/  UMOV UR4, UR17 ;  /* 0x0000001100047c82 */ /* 0x000fe40008000000 */
[----:B------:R-:W-:Y:S02]  /*1160*/  USHF.R.U32.HI UR4, URZ, UR22, UR4 ;  /* 0x00000016ff047299 */ /* 0x000fe40008011604 */
[----:B------:R-:W-:Y:S02]  /*1170*/  UMOV UR10, UR11 ;  /* 0x0000000b000a7c82 */ /* 0x000fe40008000000 */
[----:B------:R-:W-:Y:S01]  /*1180*/  UMOV UR12, UR13 ;  /* 0x0000000d000c7c82 */ /* 0x000fe20008000000 */
[----:B------:R-:W-:Y:S02]  /*1190*/  @UP0 USHF.R.U32.HI UR7, URZ, UR22, UR10 ;  /* 0x00000016ff070299 */ /* 0x000fe4000801160a */
[----:B------:R-:W-:-:S02]  /*11a0*/  USEL UR4, UR21, UR4, !UP0 ;  /* 0x0000000415047287 */ /* 0x000fc4000c000000 */
[----:B------:R-:W-:Y:S02]  /*11b0*/  UIMAD.WIDE.U32 UR10, UR7, UR8, URZ ;  /* 0x00000008070a72a5 */ /* 0x000fe4000f8e00ff */
[----:B------:R-:W-:Y:S02]  /*11c0*/  @UP2 USHF.R.U32.HI UR6, URZ, UR9, UR12 ;  /* 0x00000009ff062299 */ /* 0x000fe4000801160c */
[----:B------:R-:W-:-:S03]  /*11d0*/  UIMAD.WIDE.U32 UR12, UR4, UR8, URZ ;  /* 0x00000008040c72a5 */ /* 0x000fc6000f8e00ff */
[----:B------:R-:W-:Y:S02]  /*11e0*/  UMOV UR10, UR11 ;  /* 0x0000000b000a7c82 */ /* 0x000fe40008000000 */
[----:B------:R-:W-:Y:S02]  /*11f0*/  @UP2 USHF.R.U32.HI UR7, URZ, UR9, UR10 ;  /* 0x00000009ff072299 */ /* 0x000fe4000801160a */
[----:B------:R-:W-:Y:S02]  /*1200*/  UIMAD UR10, UR6, UR19, URZ ;  /* 0x00000013060a72a4 */ /* 0x000fe4000f8e02ff */
[----:B------:R-:W-:-:S04]  /*1210*/  UIMAD UR7, UR7, UR19, URZ ;  /* 0x00000013070772a4 */ /* 0x000fc8000f8e02ff */
[----:B------:R-:W-:-:S03]  /*1220*/  UISETP.GE.AND UP0, UPT, UR4, UR7, UPT ;  /* 0x000000070400728c */ /* 0x000fc6000bf06270 */
[----:B------:R-:W-:Y:S01]  /*1230*/  UMOV UR7, UR13 ;  /* 0x0000000d00077c82 */ /* 0x000fe20008000000 */
[----:B------:R-:W-:Y:S02]  /*1240*/  UISETP.GE.OR UP0, UPT, UR5, UR10, UP0 ;  /* 0x0000000a0500728c */ /* 0x000fe40008706670 */
[----:B------:R-:W-:Y:S02]  /*1250*/  UIMAD.WIDE.U32 UR10, UR5, UR8, URZ ;  /* 0x00000008050a72a5 */ /* 0x000fe4000f8e00ff */
[----:B------:R-:W-:Y:S02]  /*1260*/  USHF.R.U32.HI UR7, URZ, UR9, UR7 ;  /* 0x00000009ff077299 */ /* 0x000fe40008011607 */
[----:B------:R-:W-:Y:S02]  /*1270*/  UIADD3 UR10, UPT, UPT, -UR4, URZ, URZ ;  /* 0x000000ff040a7290 */ /* 0x000fe4000fffe1ff */
[----:B------:R-:W-:Y:S02]  /*1280*/  USEL UR7, UR4, UR7, !UP2 ;  /* 0x0000000704077287 */ /* 0x000fe4000d000000 */
[----:B------:R-:W-:Y:S01]  /*1290*/  UIMAD UR10, UR14, UR10, UR21 ;  /* 0x0000000a0e0a72a4 */ /* 0x000fe2000f8e0215 */
[----:B------:R-:W-:Y:S01]  /*12a0*/  @!UP0 UMOV UR8, UR11 ;  /* 0x0000000b00088c82 */ /* 0x000fe20008000000 */
[----:B------:R-:W-:-:S02]  /*12b0*/  UIADD3 UR11, UPT, UPT, -UR5, URZ, URZ ;  /* 0x000000ff050b7290 */ /* 0x000fc4000fffe1ff */
[----:B------:R-:W-:Y:S02]  /*12c0*/  @!UP0 USHF.R.U32.HI UR8, URZ, UR9, UR8 ;  /* 0x00000009ff088299 */ /* 0x000fe40008011608 */
[----:B------:R-:W-:Y:S02]  /*12d0*/  UIADD3 UR9, UPT, UPT, -UR7, URZ, URZ ;  /* 0x000000ff07097290 */ /* 0x000fe4000fffe1ff */
[----:B------:R-:W-:Y:S02]  /*12e0*/  @!UP0 USEL UR8, UR5, UR8, !UP2 ;  /* 0x0000000805088287 */ /* 0x000fe4000d000000 */
[----:B------:R-:W-:Y:S02]  /*12f0*/  UIMAD UR9, UR19, UR9, UR4 ;  /* 0x00000009130972a4 */ /* 0x000fe4000f8e0204 */
[----:B------:R-:W-:Y:S02]  /*1300*/  @!UP0 UIADD3 UR7, UPT, UPT, UR7, -UR8, URZ ;  /* 0x8000000807078290 */ /* 0x000fe4000fffe0ff */
[----:B------:R-:W-:-:S02]  /*1310*/  @!UP0 UIMAD UR6, UR9, UR6, UR8 ;  /* 0x00000006090682a4 */ /* 0x000fc4000f8e0208 */
[----:B------:R-:W-:Y:S02]  /*1320*/  @!UP0 UIMAD UR4, UR7, UR19, UR5 ;  /* 0x00000013070482a4 */ /* 0x000fe4000f8e0205 */
[----:B------:R-:W-:Y:S02]  /*1330*/  UIMAD UR51, UR20, UR11, UR51 ;  /* 0x0000000b143372a4 */ /* 0x000fe4000f8e0233 */
[----:B------:R-:W-:Y:S01]  /*1340*/  UIMAD UR21, UR4, UR14, UR10 ;  /* 0x0000000e041572a4 */ /* 0x000fe2000f8e020a */
[----:B------:R-:W-:Y:S02]  /*1350*/  @!UP0 UMOV UR5, UR6 ;  /* 0x0000000600058c82 */ /* 0x000fe40008000000 */
[----:B------:R-:W-:-:S12]  /*1360*/  UIMAD UR51, UR5, UR20, UR51 ;  /* 0x00000014053372a4 */ /* 0x000fd8000f8e0233 */
.L_x_18:
[----:B------:R-:W-:-:S09]  /*1370*/  UISETP.NE.AND UP0, UPT, UR23, 0x1, UPT ;  /* 0x000000011700788c */ /* 0x000fd2000bf05270 */
[----:B------:R-:W-:Y:S05]  /*1380*/  BRA.U UP0, `(.L_x_19) ;  /* 0x0000000100407547 */ /* 0x000fea000b800000 */
[----:B------:R-:W1:Y:S01]  /*1390*/  LDCU.128 UR8, c[0x0][0xc10] ;  /* 0x00018200ff0877ac */ /* 0x000e620008000c00 */
[----:B------:R-:W2:Y:S01]  /*13a0*/  LDCU UR12, c[0x0][0xc0c] ;  /* 0x00018180ff0c77ac */ /* 0x000ea20008000800 */
[----:B------:R-:W3:Y:S01]  /*13b0*/  LDCU UR13, c[0x0][0xc20] ;  /* 0x00018400ff0d77ac */ /* 0x000ee20008000800 */
[----:B-1----:R-:W-:Y:S02]  /*13c0*/  UIMAD.WIDE.U32 UR4, UR51, UR8, URZ ;  /* 0x00000008330472a5 */ /* 0x002fe4000f8e00ff */
[----:B------:R-:W-:Y:S02]  /*13d0*/  UIMAD.WIDE.U32 UR6, UR21, UR11, URZ ;  /* 0x0000000b150672a5 */ /* 0x000fe4000f8e00ff */
[----:B--2---:R-:W-:Y:S02]  /*13e0*/  UISETP.NE.AND UP0, UPT, UR12, 0x1, UPT ;  /* 0x000000010c00788c */ /* 0x004fe4000bf05270 */
[----:B------:R-:W-:-:S03]  /*13f0*/  USHF.R.U32.HI UR5, URZ, UR9, UR5 ;  /* 0x00000009ff057299 */ /* 0x000fc60008011605 */
[----:B------:R-:W-:Y:S01]  /*1400*/  UMOV UR4, UR7 ;  /* 0x0000000700047c82 */ /* 0x000fe20008000000 */
[----:B------:R-:W-:Y:S02]  /*1410*/  USEL UR5, UR51, UR5, !UP0 ;  /* 0x0000000533057287 */ /* 0x000fe4000c000000 */
[----:B------:R-:W-:Y:S02]  /*1420*/  UISETP.NE.AND UP0, UPT, UR10, 0x1, UPT ;  /* 0x000000010a00788c */ /* 0x000fe4000bf05270 */
[----:B---3--:R-:W-:-:S04]  /*1430*/  USHF.R.U32.HI UR4, URZ, UR13, UR4 ;  /* 0x0000000dff047299 */ /* 0x008fc80008011604 */
[----:B------:R-:W-:-:S04]  /*1440*/  USEL UR4, UR21, UR4, !UP0 ;  /* 0x0000000415047287 */ /* 0x000fc8000c000000 */
[----:B------:R-:W-:Y:S02]  /*1450*/  UIADD3 UR6, UPT, UPT, UR5, -UR4, URZ ;  /* 0x8000000405067290 */ /* 0x000fe4000fffe0ff */
[----:B------:R-:W-:Y:S02]  /*1460*/  UIADD3 UR4, UPT, UPT, -UR5, UR4, URZ ;  /* 0x0000000405047290 */ /* 0x000fe4000fffe1ff */
[----:B------:R-:W-:Y:S02]  /*1470*/  UIMAD UR21, UR6, UR10, UR21 ;  /* 0x0000000a061572a4 */ /* 0x000fe4000f8e0215 */
[----:B------:R-:W-:-:S12]  /*1480*/  UIMAD UR51, UR4, UR12, UR51 ;  /* 0x0000000c043372a4 */ /* 0x000fd8000f8e0233 */
.L_x_19:
[----:B------:R-:W-:Y:S01]  /*1490*/  UISETP.NE.AND UP0, UPT, UR18, 0x2, UPT ;  /* 0x000000021200788c */ /* 0x000fe2000bf05270 */
[----:B------:R-:W-:Y:S09]  /*14a0*/  BRA.U !UP6, `(.L_x_20) ;  /* 0x000000010e0c7547 */ /* 0x000ff2000b800000 */
[----:B------:R-:W-:Y:S01]  /*14b0*/  UCGABAR_WAIT ;  /* 0x0000000000007dc7 */ /* 0x000fe20008000000 */
[----:B------:R-:W-:Y:S01]  /*14c0*/  CCTL.IVALL ;  /* 0x00000000ff00798f */ /* 0x000fe20002000000 */
[----:B------:R-:W-:Y:S05]  /*14d0*/  BRA `(.L_x_21) ;  /* 0x0000000000047947 */ /* 0x000fea0003800000 */
.L_x_20:
[----:B------:R-:W-:Y:S06]  /*14e0*/  BAR.SYNC.DEFER_BLOCKING 0x0 ;  /* 0x0000000000007b1d */ /* 0x000fec0000010000 */
.L_x_21:
[----:B------:R-:W-:Y:S05]  /*14f0*/  BRA.U UP0, `(.L_x_22) ;  /* 0x0000001d00cc7547 */ /* 0x000fea000b800000 */
[----:B------:R-:W1:Y:S01]  /*1500*/  LDCU UR5, c[0x0][0x388] ;  /* 0x00007100ff0577ac */ /* 0x000e620008000800 */
[----:B------:R-:W-:Y:S01]  /*1510*/  PLOP3.LUT P1, PT, PT, PT, UP3, 0x80, 0x8 ;  /* 0x000000000008781c */ /* 0x000fe20003f2f038 */
[----:B------:R-:W-:Y:S01]  /*1520*/  IMAD.MOV.U32 R3, RZ, RZ, 0x1 ;  /* 0x00000001ff037424 */ /* 0x000fe200078e00ff */
[----:B------:R-:W-:Y:S01]  /*1530*/  ISETP.EQ.OR P2, PT, R0, RZ, P3 ;  /* 0x000000ff0000720c */ /* 0x000fe20001f42670 */
[----:B------:R-:W2:Y:S01]  /*1540*/  LDCU UR8, c[0x0][0x38c] ;  /* 0x00007180ff0877ac */ /* 0x000ea20008000800 */
[----:B------:R-:W-:Y:S01]  /*1550*/  PLOP3.LUT P1, PT, P1, PT, PT, 0x8, 0x80 ;  /* 0x000000000080781c */ /* 0x000fe20000f2e170 */
[----:B------:R-:W-:Y:S01]  /*1560*/  IMAD.MOV.U32 R2, RZ, RZ, RZ ;  /* 0x000000ffff027224 */ /* 0x000fe200078e00ff */
[----:B------:R-:W3:Y:S01]  /*1570*/  LDCU.64 UR6, c[0x0][0x390] ;  /* 0x00007200ff0677ac */ /* 0x000ee20008000a00 */
[----:B------:R-:W-:Y:S02]  /*1580*/  UISETP.NE.AND UP1, UPT, UR18, URZ, UPT ;  /* 0x000000ff1200728c */ /* 0x000fe4000bf25270 */
[----:B------:R-:W-:Y:S01]  /*1590*/  USEL UR68, URZ, 0x1, UP5 ;  /* 0x00000001ff447887 */ /* 0x000fe2000a800000 */
[----:B------:R-:W4:Y:S01]  /*15a0*/  LDCU.64 UR72, c[0x0][0x348] ;  /* 0x00006900ff4877ac */ /* 0x000f220008000a00 */
[----:B-1----:R-:W-:-:S02]  /*15b0*/  UIADD3 UR5, UPT, UPT, UR5, 0x1f, URZ ;  /* 0x0000001f05057890 */ /* 0x002fc4000fffe0ff */
[----:B------:R-:W-:Y:S02]  /*15c0*/  USEL UR68, UR68, 0x2, UP1 ;  /* 0x0000000244447887 */ /* 0x000fe40008800000 */
[----:B------:R-:W-:Y:S01]  /*15d0*/  USHF.R.S32.HI UR4, URZ, 0x1f, UR5 ;  /* 0x0000001fff047899 */ /* 0x000fe20008011405 */
[----:B------:R-:W-:Y:S01]  /*15e0*/  UMOV UR58, URZ ;  /* 0x000000ff003a7c82 */ /* 0x000fe20008000000 */
[----:B------:R-:W-:Y:S02]  /*15f0*/  UMOV UR44, URZ ;  /* 0x000000ff002c7c82 */ /* 0x000fe40008000000 */
[----:B------:R-:W-:Y:S01]  /*1600*/  ULEA.HI UR4, UR4, UR5, URZ, 0x5 ;  /* 0x0000000504047291 */ /* 0x000fe2000f8f28ff */
[----:B------:R-:W-:-:S03]  /*1610*/  UMOV UR71, URZ ;  /* 0x000000ff00477c82 */ /* 0x000fc60008000000 */
[----:B------:R-:W-:-:S04]  /*1620*/  USHF.R.S32.HI UR4, URZ, 0x5, UR4 ;  /* 0x00000005ff047899 */ /* 0x000fc80008011404 */
[----:B--2---:R-:W-:-:S04]  /*1630*/  UIMAD UR4, UR4, UR8, URZ ;  /* 0x00000008040472a4 */ /* 0x004fc8000f8e02ff */
[----:B---3--:R-:W-:-:S04]  /*1640*/  UIMAD UR4, UR4, UR6, URZ ;  /* 0x00000006040472a4 */ /* 0x008fc8000f8e02ff */
[----:B------:R-:W-:-:S04]  /*1650*/  UIMAD UR9, UR4, UR7, URZ ;  /* 0x00000007040972a4 */ /* 0x000fc8000f8e02ff */
[----:B------:R-:W-:Y:S02]  /*1660*/  UISETP.NE.AND UP2, UPT, UR9, URZ, UPT ;  /* 0x000000ff0900728c */ /* 0x000fe4000bf45270 */
[----:B------:R-:W-:Y:S01]  /*1670*/  UISETP.LT.U32.AND UP0, UPT, UR9, 0x8, UPT ;  /* 0x000000080900788c */ /* 0x000fe2000bf01070 */
[----:B------:R-:W-:Y:S01]  /*1680*/  IMAD.U32 R11, RZ, RZ, UR9 ;  /* 0x00000009ff0b7e24 */ /* 0x000fe2000f8e00ff */
[----:B------:R-:W1:Y:S01]  /*1690*/  LDCU UR4, c[0x0][0x370] ;  /* 0x00006e00ff0477ac */ /* 0x000e620008000800 */
[----:B------:R-:W2:Y:S01]  /*16a0*/  LDCU UR6, c[0x0][0x374] ;  /* 0x00006e80ff0677ac */ /* 0x000ea20008000800 */
[----:B-1----:R-:W-:Y:S01]  /*16b0*/  IMAD.U32 R10, RZ, RZ, UR4 ;  /* 0x00000004ff0a7e24 */ /* 0x002fe2000f8e00ff */
[----:B------:R-:W-:Y:S01]  /*16c0*/  USEL UR4, UR9, 0x8, UP0 ;  /* 0x0000000809047887 */ /* 0x000fe20008000000 */
[----:B--2---:R-:W-:-:S03]  /*16d0*/  MOV R9, UR6 ;  /* 0x0000000600097c02 */ /* 0x004fc60008000f00 */
[----:B------:R-:W-:Y:S02]  /*16e0*/  UIADD3 UR5, UPT, UPT, UR4, -0x1, URZ ;  /* 0xffffffff04057890 */ /* 0x000fe4000fffe0ff */
[----:B------:R-:W-:Y:S02]  /*16f0*/  @!UP2 UIADD3 UR5, UPT, UPT, UR4, URZ, URZ ;  /* 0x000000ff0405a290 */ /* 0x000fe4000fffe0ff */
[----:B------:R-:W-:Y:S02]  /*1700*/  UIADD3 UR77, UPT, UPT, UR9, -UR4, URZ ;  /* 0x80000004094d7290 */ /* 0x000fe4000fffe0ff */
[----:B------:R-:W-:-:S06]  /*1710*/  UIADD3 UR4, UPT, UPT, UR5, 0x1, URZ ;  /* 0x0000000105047890 */ /* 0x000fcc000fffe0ff */
[----:B----4-:R-:W-:-:S07]  /*1720*/  MOV R8, UR4 ;  /* 0x0000000400087c02 */ /* 0x010fce0008000f00 */
.L_x_40:
[----:B------:R-:W1:Y:S01]  /*1730*/  S2UR UR55, SR_CgaCtaId ;  /* 0x00000000003779c3 */ /* 0x000e620000008800 */
[----:B------:R-:W-:Y:S01]  /*1740*/  UMOV UR4, 0x400 ;  /* 0x0000040000047882 */ /* 0x000fe20000000000 */
[----:B------:R-:W-:Y:S01]  /*1750*/  SHF.L.U32 R0, R3, 0x1f, RZ ;  /* 0x0000001f03007819 */ /* 0x000fe200000006ff */
[----:B------:R-:W-:Y:S01]  /*1760*/  USHF.L.U32 UR59, UR51, 0x6, URZ ;  /* 0x00000006333b7899 */ /* 0x000fe200080006ff */
[----:B------:R-:W-:Y:S01]  /*1770*/  R2UR UR5, R11 ;  /* 0x000000000b0572ca */ /* 0x000fe200000e0000 */
[----:B------:R-:W-:Y:S01]  /*1780*/  USHF.L.U32 UR50, UR21, 0x7, URZ ;  /* 0x0000000715327899 */ /* 0x000fe200080006ff */
[----:B------:R-:W-:Y:S01]  /*1790*/  UMOV UR47, URZ ;  /* 0x000000ff002f7c82 */ /* 0x000fe20008000000 */
[----:B------:R-:W-:Y:S01]  /*17a0*/  UMOV UR54, URZ ;  /* 0x000000ff00367c82 */ /* 0x000fe20008000000 */
[----:B------:R-:W-:Y:S01]  /*17b0*/  UMOV UR53, URZ ;  /* 0x000000ff00357c82 */ /* 0x000fe20008000000 */
[----:B------:R-:W-:-:S08]  /*17c0*/  UMOV UR52, URZ ;  /* 0x000000ff00347c82 */ /* 0x000fd00008000000 */
[----:B------:R-:W-:Y:S02]  /*17d0*/  UISETP.NE.AND UP0, UPT, UR5, URZ, UPT ;  /* 0x000000ff0500728c */ /* 0x000fe4000bf05270 */
[----:B-1----:R-:W-:-:S04]  /*17e0*/  ULEA UR55, UR55, UR4, 0x18 ;  /* 0x0000000437377291 */ /* 0x002fc8000f8ec0ff */
[----:B------:R-:W-:-:S09]  /*17f0*/  ULEA UR4, UR58, UR55, 0x3 ;  /* 0x000000373a047291 */ /* 0x000fd2000f8e18ff */
[----:B------:R1:W2:Y:S01]  /*1800*/  SYNCS.PHASECHK.TRANS64.TRYWAIT P0, [UR4+0x40], R0 ;  /* 0x00004000ff0075a7 */ /* 0x0002a20008001104 */
[----:B------:R-:W-:Y:S05]  /*1810*/  BRA.U !UP0, `(.L_x_23) ;  /* 0x00000009080c7547 */ /* 0x000fea000b800000 */
[----:B------:R-:W3:Y:S01]  /*1820*/  LDCU.128 UR12, c[0x0][0x480] ;  /* 0x00009000ff0c77ac */ /* 0x000ee20008000c00 */
[----:B------:R-:W-:Y:S01]  /*1830*/  R2UR UR18, R8 ;  /* 0x00000000081272ca */ /* 0x000fe200000e0000 */
[----:B------:R-:W4:Y:S01]  /*1840*/  LDCU.128 UR8, c[0x0][0x490] ;  /* 0x00009200ff0877ac */ /* 0x000f220008000c00 */
[----:B------:R-:W1:Y:S01]  /*1850*/  LDCU.64 UR20, c[0x0][0x4c0] ;  /* 0x00009800ff1477ac */ /* 0x000e620008000a00 */
[----:B------:R-:W1:Y:S01]  /*1860*/  LDCU.64 UR16, c[0x0][0x4f0] ;  /* 0x00009e00ff1077ac */ /* 0x000e620008000a00 */
[----:B------:R-:W1:Y:S01]  /*1870*/  LDCU UR35, c[0x0][0x4ec] ;  /* 0x00009d80ff2377ac */ /* 0x000e620008000800 */
[----:B---3--:R-:W-:Y:S02]  /*1880*/  UIMAD.WIDE.U32 UR4, UR59, UR13, URZ ;  /* 0x0000000d3b0472a5 */ /* 0x008fe4000f8e00ff */
[----:B------:R-:W-:Y:S02]  /*1890*/  UISETP.NE.AND UP0, UPT, UR12, 0x1, UPT ;  /* 0x000000010c00788c */ /* 0x000fe4000bf05270 */
[----:B------:R-:W-:-:S04]  /*18a0*/  USHF.R.U32.HI UR5, URZ, UR14, UR5 ;  /* 0x0000000eff057299 */ /* 0x000fc80008011605 */
[----:B------:R-:W-:Y:S02]  /*18b0*/  UIADD3 UR71, UPT, UPT, UR18, UR44, URZ ;  /* 0x0000002c12477290 */ /* 0x000fe4000fffe0ff */
[----:B------:R-:W-:Y:S02]  /*18c0*/  USEL UR5, UR59, UR5, !UP0 ;  /* 0x000000053b057287 */ /* 0x000fe4000c000000 */
[----:B------:R-:W-:Y:S02]  /*18d0*/  UISETP.NE.AND UP0, UPT, UR15, 0x1, UPT ;  /* 0x000000010f00788c */ /* 0x000fe4000bf05270 */
[----:B----4-:R-:W-:Y:S01]  /*18e0*/  UIMAD.WIDE.U32 UR6, UR5, UR8, URZ ;  /* 0x00000008050672a5 */ /* 0x010fe2000f8e00ff */
[----:B------:R-:W3:Y:S01]  /*18f0*/  LDCU UR8, c[0x0][0x4a0] ;  /* 0x00009400ff0877ac */ /* 0x000ee20008000800 */
[----:B------:R-:W4:Y:S05]  /*1900*/  LDCU UR64, c[0x0][0x38c] ;  /* 0x00007180ff4077ac */ /* 0x000f2a0008000800 */
[----:B------:R-:W-:Y:S01]  /*1910*/  UMOV UR4, UR7 ;  /* 0x0000000700047c82 */ /* 0x000fe20008000000 */
[----:B------:R-:W1:Y:S01]  /*1920*/  LDCU.64 UR60, c[0x0][0x390] ;  /* 0x00007200ff3c77ac */ /* 0x000e620008000a00 */
[----:B------:R-:W-:Y:S01]  /*1930*/  USHF.R.U32.HI UR4, URZ, UR9, UR4 ;  /* 0x00000009ff047299 */ /* 0x000fe20008011604 */
[----:B------:R-:W4:Y:S03]  /*1940*/  LDCU UR9, c[0x0][0x4c8] ;  /* 0x00009900ff0977ac */ /* 0x000f260008000800 */
[----:B------:R-:W-:-:S02]  /*1950*/  USEL UR4, UR5, UR4, !UP0 ;  /* 0x0000000405047287 */ /* 0x000fc4000c000000 */
[----:B------:R-:W-:Y:S02]  /*1960*/  UISETP.NE.AND UP0, UPT, UR10, 0x1, UPT ;  /* 0x000000010a00788c */ /* 0x000fe4000bf05270 */
[----:B------:R-:W-:Y:S01]  /*1970*/  UIMAD.WIDE.U32 UR6, UR4, UR11, URZ ;  /* 0x0000000b040672a5 */ /* 0x000fe2000f8e00ff */
[----:B------:R-:W1:Y:S01]  /*1980*/  LDCU.64 UR40, c[0x0][0x4d0] ;  /* 0x00009a00ff2877ac */ /* 0x000e620008000a00 */
[----:B------:R-:W-:-:S05]  /*1990*/  UIADD3 UR26, UPT, UPT, UR50, 0x20, URZ ;  /* 0x00000020321a7890 */ /* 0x000fca000fffe0ff */
[----:B------:R-:W-:Y:S01]  /*19a0*/  UMOV UR6, UR7 ;  /* 0x0000000700067c82 */ /* 0x000fe20008000000 */
[----:B------:R-:W-:Y:S02]  /*19b0*/  UIADD3 UR7, UPT, UPT, -UR4, URZ, URZ ;  /* 0x000000ff04077290 */ /* 0x000fe4000fffe1ff */
[----:B---3--:R-:W-:Y:S02]  /*19c0*/  USHF.R.U32.HI UR6, URZ, UR8, UR6 ;  /* 0x00000008ff067299 */ /* 0x008fe40008011606 */
[----:B------:R-:W-:Y:S02]  /*19d0*/  UIADD3 UR8, UPT, UPT, -UR5, URZ, URZ ;  /* 0x000000ff05087290 */ /* 0x000fe4000fffe1ff */
[----:B------:R-:W-:Y:S02]  /*19e0*/  USEL UR38, UR4, UR6, !UP0 ;  /* 0x0000000604267287 */ /* 0x000fe4000c000000 */
[----:B------:R-:W-:Y:S02]  /*19f0*/  UIMAD UR7, UR15, UR7, UR5 ;  /* 0x000000070f0772a4 */ /* 0x000fe4000f8e0205 */
[----:B------:R-:W-:-:S02]  /*1a00*/  UIADD3 UR6, UPT, UPT, -UR38, URZ, URZ ;  /* 0x000000ff26067290 */ /* 0x000fc4000fffe1ff */
[----:B------:R-:W-:Y:S02]  /*1a10*/  UIMAD UR8, UR12, UR8, UR59 ;  /* 0x000000080c0872a4 */ /* 0x000fe4000f8e023b */
[----:B------:R-:W-:Y:S02]  /*1a20*/  UIMAD UR37, UR10, UR6, UR4 ;  /* 0x000000060a2572a4 */ /* 0x000fe4000f8e0204 */
[----:B-1----:R-:W-:Y:S01]  /*1a30*/  UIMAD UR36, UR7, UR21, UR16 ;  /* 0x00000015072472a4 */ /* 0x002fe2000f8e0210 */
[----:B------:R-:W1:Y:S04]  /*1a40*/  LDCU UR15, c[0x0][0x4cc] ;  /* 0x00009980ff0f77ac */ /* 0x000e680008000800 */
[----:B------:R-:W3:Y:S01]  /*1a50*/  LDCU UR6, c[0x0][0x500] ;  /* 0x0000a000ff0677ac */ /* 0x000ee20008000800 */
[----:B------:R-:W1:Y:S01]  /*1a60*/  LDCU.64 UR4, c[0x0][0x4f8] ;  /* 0x00009f00ff0477ac */ /* 0x000e620008000a00 */
[----:B------:R-:W-:-:S02]  /*1a70*/  UIADD3 UR18, UPT, UPT, UR50, 0x40, URZ ;  /* 0x0000004032127890 */ /* 0x000fc4000fffe0ff */
[----:B------:R-:W-:Y:S02]  /*1a80*/  UIADD3 UR10, UPT, UPT, UR50, 0x60, URZ ;  /* 0x00000060320a7890 */ /* 0x000fe4000fffe0ff */
[----:B------:R-:W-:Y:S02]  /*1a90*/  UIMAD UR35, UR8, UR20, UR35 ;  /* 0x00000014082372a4 */ /* 0x000fe4000f8e0223 */
[----:B----4-:R-:W-:Y:S01]  /*1aa0*/  UIMAD UR37, UR37, UR9, UR17 ;  /* 0x00000009252572a4 */ /* 0x010fe2000f8e0211 */
[----:B------:R-:W-:Y:S01]  /*1ab0*/  UMOV UR47, URZ ;  /* 0x000000ff002f7c82 */ /* 0x000fe20008000000 */
[----:B------:R-:W-:Y:S01]  /*1ac0*/  UMOV UR7, UR58 ;  /* 0x0000003a00077c82 */ /* 0x000fe20008000000 */
[----:B------:R-:W-:Y:S01]  /*1ad0*/  UMOV UR52, URZ ;  /* 0x000000ff00347c82 */ /* 0x000fe20008000000 */
[----:B------:R-:W-:Y:S01]  /*1ae0*/  UMOV UR53, URZ ;  /* 0x000000ff00357c82 */ /* 0x000fe20008000000 */
[----:B------:R-:W-:-:S07]  /*1af0*/  UMOV UR54, URZ ;  /* 0x000000ff00367c82 */ /* 0x000fce0008000000 */
.L_x_29:
[----:B------:R-:W-:Y:S01]  /*1b00*/  @!P3 MOV R4, 0x6000 ;  /* 0x000060000004b802 */ /* 0x000fe20000000f00 */
[----:B------:R-:W-:Y:S01]  /*1b10*/  ULEA UR33, UR7, UR55, 0x3 ;  /* 0x0000003707217291 */ /* 0x000fe2000f8e18ff */
[----:B--2---:R-:W-:Y:S11]  /*1b20*/  @P0 BRA `(.L_x_24) ;  /* 0x00000000000c0947 */ /* 0x004ff60003800000 */
[----:B------:R-:W-:Y:S04]  /*1b30*/  SHF.L.U32 R5, R3, 0x1f, RZ ;  /* 0x0000001f03057819 */ /* 0x000fe800000006ff */
[----:B------:R-:W2:Y:S02]  /*1b40*/  SYNCS.PHASECHK.TRANS64.TRYWAIT P0, [UR33+0x40], R5 ;  /* 0x00004005ff0075a7 */ /* 0x000ea40008001121 */
[----:B--2---:R-:W-:Y:S05]  /*1b50*/  @!P0 BRA `(.L_x_25) ;  /* 0x0000007800948947 */ /* 0x004fea0003800000 */
.L_x_24:
[----:B------:R4:W-:Y:S01]  /*1b60*/  @!P3 SYNCS.ARRIVE.TRANS64 RZ, [UR33], R4 ;  /* 0x00000004ffffb9a7 */ /* 0x0009e20008000021 */
[----:B------:R-:W-:Y:S04]  /*1b70*/  ULOP3.LUT UR8, UR68, 0x2, URZ, 0xfc, !UPT ;  /* 0x0000000244087892 */ /* 0x000fe8000f8efcff */
[----:B------:R-:W-:Y:S09]  /*1b80*/  UISETP.NE.AND UP0, UPT, UR8, 0x2, UPT ;  /* 0x000000020800788c */ /* 0x000ff2000bf05270 */
[----:B------:R-:W-:Y:S05]  /*1b90*/  BRA.U UP0, `(.L_x_26) ;  /* 0x0000000100047547 */ /* 0x000fea000b800000 */
[----:B-1-3--:R-:W-:Y:S05]  /*1ba0*/  BPT.TRAP 0x1 ;  /* 0x000000040000795c */ /* 0x00afea0000300000 */
.L_x_26:
[----:B------:R-:W-:Y:S04]  /*1bb0*/  BSSY.RECONVERGENT B0, `(.L_x_27) ;  /* 0x0000003000007945 */ /* 0x000fe80003800200 */
[----:B------:R-:W-:Y:S05]  /*1bc0*/  @P2 BRA `(.L_x_28) ;  /* 0x0000000000042947 */ /* 0x000fea0003800000 */
[----:B-1-3--:R-:W-:Y:S05]  /*1bd0*/  BPT.TRAP 0x1 ;  /* 0x000000040000795c */ /* 0x00afea0000300000 */
.L_x_28:
[----:B-1-3--:R-:W-:Y:S05]  /*1be0*/  BSYNC.RECONVERGENT B0 ;  /* 0x0000000000007941 */ /* 0x00afea0003800200 */
.L_x_27:
[----:B------:R-:W-:Y:S02]  /*1bf0*/  UIADD3 UR8, UPT, UPT, UR7, 0x1, URZ ;  /* 0x0000000107087890 */ /* 0x000fe4000fffe0ff */
[----:B------:R-:W-:Y:S02]  /*1c00*/  UIMAD UR11, UR52, UR15, UR4 ;  /* 0x0000000f340b72a4 */ /* 0x000fe4000f8e0204 */
[----:B------:R-:W-:Y:S02]  /*1c10*/  UISETP.NE.AND UP0, UPT, UR8, 0x8, UPT ;  /* 0x000000080800788c */ /* 0x000fe4000bf05270 */
[----:B------:R-:W-:Y:S02]  /*1c20*/  ULEA UR19, UR7, UR70, 0xc ;  /* 0x0000004607137291 */ /* 0x000fe4000f8e60ff */
[----:B------:R-:W-:Y:S02]  /*1c30*/  USEL UR9, URZ, 0x1, UP0 ;  /* 0x00000001ff097887 */ /* 0x000fe40008000000 */
[----:B------:R-:W-:Y:S02]  /*1c40*/  USEL UR58, UR8, URZ, UP0 ;  /* 0x000000ff083a7287 */ /* 0x000fe40008000000 */
[----:B------:R-:W-:Y:S02]  /*1c50*/  ULEA UR32, UR7, UR55, 0xd ;  /* 0x0000003707207291 */ /* 0x000fe4000f8e68ff */
[----:B------:R-:W-:Y:S01]  /*1c60*/  ULEA UR8, UR58, UR55, 0x3 ;  /* 0x000000373a087291 */ /* 0x000fe2000f8e18ff */
[----:B------:R-:W-:Y:S01]  /*1c70*/  LOP3.LUT R3, R3, UR9, RZ, 0x3c, !PT ;  /* 0x0000000903037c12 */ /* 0x000fe2000f8e3cff */
[----:B------:R-:W-:Y:S02]  /*1c80*/  UIADD3 UR56, UP1, UPT, UR72, 0x80, URZ ;  /* 0x0000008048387890 */ /* 0x000fe4000ff3e0ff */
[----:B------:R-:W-:Y:S01]  /*1c90*/  USHF.L.U32 UR34, UR47, 0x5, URZ ;  /* 0x000000052f227899 */ /* 0x000fe200080006ff */
[----:B--2---:R-:W-:Y:S01]  /*1ca0*/  SHF.L.U32 R0, R3, 0x1f, RZ ;  /* 0x0000001f03007819 */ /* 0x004fe200000006ff */
[----:B------:R-:W-:Y:S02]  /*1cb0*/  UIADD3.X UR57, UPT, UPT, URZ, UR73, URZ, UP1, !UPT ;  /* 0x00000049ff397290 */ /* 0x000fe40008ffe4ff */
[----:B------:R-:W-:Y:S01]  /*1cc0*/  UIADD3 UR32, UPT, UPT, UR32, 0x8800, URZ ;  /* 0x0000880020207890 */ /* 0x000fe2000fffe0ff */
[----:B------:R1:W2:Y:S01]  /*1cd0*/  SYNCS.PHASECHK.TRANS64.TRYWAIT P0, [UR8+0x40], R0 ;  /* 0x00004000ff0075a7 */ /* 0x0002a20008001108 */
[----:B------:R-:W-:Y:S02]  /*1ce0*/  UIMAD UR8, UR53, UR40, UR5 ;  /* 0x00000028350872a4 */ /* 0x000fe4000f8e0205 */
[----:B------:R-:W-:Y:S02]  /*1cf0*/  UIMAD UR7, UR54, UR41, UR6 ;  /* 0x00000029360772a4 */ /* 0x000fe4000f8e0206 */
[----:B------:R-:W-:Y:S02]  /*1d00*/  ULEA UR8, UR8, UR11, 0x5 ;  /* 0x0000000b08087291 */ /* 0x000fe4000f8e28ff */
[----:B------:R-:W-:Y:S02]  /*1d10*/  UIADD3 UR42, UP0, UPT, UR72, 0x200, URZ ;  /* 0x00000200482a7890 */ /* 0x000fe4000ff1e0ff */
[----:B------:R-:W-:Y:S02]  /*1d20*/  ULEA UR7, UR7, UR8, 0xa ;  /* 0x0000000807077291 */ /* 0x000fe4000f8e50ff */
[----:B------:R-:W-:Y:S02]  /*1d30*/  ULEA UR19, UR19, UR55, 0x2 ;  /* 0x0000003713137291 */ /* 0x000fe4000f8e10ff */
[----:B------:R-:W-:Y:S02]  /*1d40*/  UPRMT UR7, UR7, 0x5410, URZ ;  /* 0x0000541007077896 */ /* 0x000fe400080000ff */
[----:B------:R-:W-:Y:S02]  /*1d50*/  ULOP3.LUT UR51, UR69, UR34, URZ, 0xfc, !UPT ;  /* 0x0000002245337292 */ /* 0x000fe4000f8efcff */
[----:B------:R-:W-:Y:S02]  /*1d60*/  UIADD3.X UR43, UPT, UPT, URZ, UR73, URZ, UP0, !UPT ;  /* 0x00000049ff2b7290 */ /* 0x000fe400087fe4ff */
[----:B------:R-:W-:Y:S02]  /*1d70*/  UIADD3 UR48, UPT, UPT, UR19, 0x18800, URZ ;  /* 0x0001880013307890 */ /* 0x000fe4000fffe0ff */
[----:B------:R-:W-:Y:S01]  /*1d80*/  UIADD3 UR24, UPT, UPT, UR19, 0x19800, URZ ;  /* 0x0001980013187890 */ /* 0x000fe2000fffe0ff */
[----:B------:R3:W-:Y:S01]  /*1d90*/  UTMALDG.5D.IM2COL [UR32], [UR56], UR7 ;  /* 0x00000020380073b4 */ /* 0x0007e20008060007 */
[----:B------:R-:W-:Y:S02]  /*1da0*/  UIADD3 UR16, UPT, UPT, UR19, 0x1a800, URZ ;  /* 0x0001a80013107890 */ /* 0x000fe4000fffe0ff */
[----:B------:R-:W-:Y:S02]  /*1db0*/  UIADD3 UR8, UPT, UPT, UR19, 0x1b800, URZ ;  /* 0x0001b80013087890 */ /* 0x000fe4000fffe0ff */
[----:B------:R-:W-:Y:S02]  /*1dc0*/  UIADD3 UR45, UPT, UPT, UR52, 0x1, URZ ;  /* 0x00000001342d7890 */ /* 0x000fe4000fffe0ff */
[----:B------:R-:W-:Y:S02]  /*1dd0*/  UIADD3 UR31, UPT, UPT, UR53, 0x1, URZ ;  /* 0x00000001351f7890 */ /* 0x000fe4000fffe0ff */
[----:B------:R-:W-:Y:S02]  /*1de0*/  UISETP.NE.AND UP2, UPT, UR45, UR64, UPT ;  /* 0x000000402d00728c */ /* 0x000fe4000bf45270 */
[----:B------:R-:W-:Y:S02]  /*1df0*/  UIADD3 UR23, UPT, UPT, UR54, 0x1, URZ ;  /* 0x0000000136177890 */ /* 0x000fe4000fffe0ff */
[----:B------:R-:W-:Y:S01]  /*1e00*/  UIADD3 UR44, UPT, UPT, UR44, 0x1, URZ ;  /* 0x000000012c2c7890 */ /* 0x000fe2000fffe0ff */
[----:B------:R-:W-:Y:S01]  /*1e10*/  UMOV UR46, 0x30000 ;  /* 0x00030000002e7882 */ /* 0x000fe20000000000 */
[----:B------:R-:W-:Y:S01]  /*1e20*/  UMOV UR62, 0x0 ;  /* 0x00000000003e7882 */ /* 0x000fe20000000000 */
[----:B------:R-:W-:Y:S01]  /*1e30*/  UMOV UR63, 0x10000000 ;  /* 0x10000000003f7882 */ /* 0x000fe20000000000 */
[----:B------:R-:W-:Y:S01]  /*1e40*/  UMOV UR49, UR33 ;  /* 0x0000002100317c82 */ /* 0x000fe20008000000 */
[----:B------:R-:W-:Y:S02]  /*1e50*/  UMOV UR25, UR33 ;  /* 0x0000002100197c82 */ /* 0x000fe40008000000 */
[----:B------:R-:W-:Y:S01]  /*1e60*/  @UP2 UIADD3 UR31, UPT, UPT, UR53, URZ, URZ ;  /* 0x000000ff351f2290 */ /* 0x000fe2000fffe0ff */
[----:B------:R4:W-:Y:S01]  /*1e70*/  UTMALDG.5D.MULTICAST [UR48], [UR42], UR46, desc[UR62] ;  /* 0x00003e302a0073b4 */ /* 0x0009e2000802182e */
[----:B------:R-:W-:Y:S01]  /*1e80*/  UMOV UR28, UR52 ;  /* 0x00000034001c7c82 */ /* 0x000fe20008000000 */
[----:B------:R-:W-:Y:S01]  /*1e90*/  UMOV UR29, UR53 ;  /* 0x00000035001d7c82 */ /* 0x000fe20008000000 */
[----:B------:R-:W-:Y:S01]  /*1ea0*/  UISETP.NE.AND UP1, UPT, UR31, UR60, UPT ;  /* 0x0000003c1f00728c */ /* 0x000fe2000bf25270 */
[----:B------:R-:W-:Y:S01]  /*1eb0*/  UMOV UR30, UR54 ;  /* 0x00000036001e7c82 */ /* 0x000fe20008000000 */
[----:B------:R-:W-:Y:S01]  /*1ec0*/  UMOV UR27, UR51 ;  /* 0x00000033001b7c82 */ /* 0x000fe20008000000 */
[----:B------:R-:W-:Y:S01]  /*1ed0*/  UMOV UR17, UR33 ;  /* 0x0000002100117c82 */ /* 0x000fe20008000000 */
[----:B------:R-:W-:Y:S01]  /*1ee0*/  UTMALDG.5D.MULTICAST [UR24], [UR42], UR46, desc[UR62] ;  /* 0x00003e182a0073b4 */ /* 0x000fe2000802182e */
[----:B------:R-:W-:Y:S01]  /*1ef0*/  UMOV UR20, UR52 ;  /* 0x0000003400147c82 */ /* 0x000fe20008000000 */
[----:B------:R-:W-:Y:S01]  /*1f00*/  UMOV UR21, UR53 ;  /* 0x0000003500157c82 */ /* 0x000fe20008000000 */
[----:B------:R-:W-:Y:S01]  /*1f10*/  UMOV UR22, UR54 ;  /* 0x0000003600167c82 */ /* 0x000fe20008000000 */
[----:B------:R-:W-:Y:S01]  /*1f20*/  UMOV UR19, UR51 ;  /* 0x0000003300137c82 */ /* 0x000fe20008000000 */
[----:B------:R-:W-:Y:S02]  /*1f30*/  UMOV UR12, UR52 ;  /* 0x00000034000c7c82 */ /* 0x000fe40008000000 */
[----:B------:R-:W-:Y:S01]  /*1f40*/  @UP1 UIADD3 UR23, UPT, UPT, UR54, URZ, URZ ;  /* 0x000000ff36171290 */ /* 0x000fe2000fffe0ff */
[----:B------:R-:W-:Y:S01]  /*1f50*/  UTMALDG.5D.MULTICAST [UR16], [UR42], UR46, desc[UR62] ;  /* 0x00003e102a0073b4 */ /* 0x000fe2000802182e */
[----:B------:R-:W-:Y:S02]  /*1f60*/  UMOV UR13, UR53 ;  /* 0x00000035000d7c82 */ /* 0x000fe40008000000 */
[----:B------:R-:W-:Y:S01]  /*1f70*/  UISETP.NE.AND UP0, UPT, UR23, UR61, UPT ;  /* 0x0000003d1700728c */ /* 0x000fe2000bf05270 */
[----:B------:R-:W-:Y:S01]  /*1f80*/  UMOV UR14, UR54 ;  /* 0x00000036000e7c82 */ /* 0x000fe20008000000 */
[----:B------:R-:W-:Y:S01]  /*1f90*/  UMOV UR9, UR33 ;  /* 0x0000002100097c82 */ /* 0x000fe20008000000 */
[----:B------:R-:W-:Y:S01]  /*1fa0*/  UMOV UR11, UR51 ;  /* 0x00000033000b7c82 */ /* 0x000fe20008000000 */
[----:B---3--:R-:W-:Y:S01]  /*1fb0*/  UMOV UR7, UR58 ;  /* 0x0000003a00077c82 */ /* 0x008fe20008000000 */
[----:B------:R3:W-:Y:S01]  /*1fc0*/  UTMALDG.5D.MULTICAST [UR8], [UR42], UR46, desc[UR62] ;  /* 0x00003e082a0073b4 */ /* 0x0007e2000802182e */
[----:B----4-:R-:W-:Y:S02]  /*1fd0*/  USEL UR54, UR23, URZ, UP0 ;  /* 0x000000ff17367287 */ /* 0x010fe40008000000 */
[----:B------:R-:W-:Y:S02]  /*1fe0*/  USEL UR52, UR45, URZ, UP2 ;  /* 0x000000ff2d347287 */ /* 0x000fe40009000000 */
[----:B------:R-:W-:Y:S02]  /*1ff0*/  USEL UR53, UR31, URZ, UP1 ;  /* 0x000000ff1f357287 */ /* 0x000fe40008800000 */
[----:B---3--:R-:W-:Y:S02]  /*2000*/  UIADD3 UR8, UPT, UPT, UR47, 0x1, URZ ;  /* 0x000000012f087890 */ /* 0x008fe4000fffe0ff */
[----:B------:R-:W-:Y:S02]  /*2010*/  @UP0 UIADD3 UR8, UPT, UPT, UR47, URZ, URZ ;  /* 0x000000ff2f080290 */ /* 0x000fe4000fffe0ff */
[----:B------:R-:W-:Y:S05]  /*2020*/  UISETP.NE.AND UP0, UPT, UR44, UR71, UPT ;  /* 0x000000472c00728c */ /* 0x000fea000bf05270 */
[----:B------:R-:W-:Y:S04]  /*2030*/  UMOV UR47, UR8 ;  /* 0x00000008002f7c82 */ /* 0x000fe80008000000 */
[----:B-1----:R-:W-:Y:S05]  /*2040*/  BRA.U UP0, `(.L_x_29) ;  /* 0xfffffff900ac7547 */ /* 0x002fea000b83ffff */
.L_x_23:
[----:B------:R-:W-:Y:S01]  /*2050*/  ULEA UR4, UR58, UR55, 0x3 ;  /* 0x000000373a047291 */ /* 0x000fe2000f8e18ff */
[----:B-1----:R-:W-:Y:S01]  /*2060*/  SHF.L.U32 R0, R3, 0x1f, RZ ;  /* 0x0000001f03007819 */ /* 0x002fe200000006ff */
[----:B------:R-:W-:Y:S01]  /*2070*/  @!P1 SYNCS.ARRIVE.TRANS64.A1T0 RZ, [UR55+0xc8], RZ ;  /* 0x0000c8ffffff99a7 */ /* 0x000fe20008100037 */
[----:B------:R-:W-:-:S06]  /*2080*/  UISETP.GE.AND UP0, UPT, UR77, 0x1, UPT ;  /* 0x000000014d00788c */ /* 0x000fcc000bf06270 */
[----:B--2---:R1:W2:Y:S03]  /*2090*/  SYNCS.PHASECHK.TRANS64.TRYWAIT P0, [UR4+0x40], R0 ;  /* 0x00004000ff0075a7 */ /* 0x0042a60008001104 */
[----:B------:R-:W-:Y:S05]  /*20a0*/  BRA.U !UP0, `(.L_x_30) ;  /* 0x0000000908107547 */ /* 0x000fea000b800000 */
[----:B------:R-:W3:Y:S01]  /*20b0*/  LDCU.128 UR8, c[0x0][0x480] ;  /* 0x00009000ff0877ac */ /* 0x000ee20008000c00 */
[----:B------:R-:W4:Y:S01]  /*20c0*/  LDCU.128 UR16, c[0x0][0x490] ;  /* 0x00009200ff1077ac */ /* 0x000f220008000c00 */
[----:B------:R-:W1:Y:S01]  /*20d0*/  LDCU.64 UR20, c[0x0][0x4c0] ;  /* 0x00009800ff1477ac */ /* 0x000e620008000a00 */
[----:B------:R-:W1:Y:S01]  /*20e0*/  LDCU UR13, c[0x0][0x4c8] ;  /* 0x00009900ff0d77ac */ /* 0x000e620008000800 */
[----:B------:R-:W-:Y:S02]  /*20f0*/  UIADD3 UR71, UPT, UPT, UR77, UR71, URZ ;  /* 0x000000474d477290 */ /* 0x000fe4000fffe0ff */
[----:B---3--:R-:W-:Y:S02]  /*2100*/  UIMAD.WIDE.U32 UR4, UR59, UR9, URZ ;  /* 0x000000093b0472a5 */ /* 0x008fe4000f8e00ff */
[----:B------:R-:W-:Y:S02]  /*2110*/  UISETP.NE.AND UP0, UPT, UR8, 0x1, UPT ;  /* 0x000000010800788c */ /* 0x000fe4000bf05270 */
[----:B------:R-:W-:Y:S01]  /*2120*/  USHF.R.U32.HI UR5, URZ, UR10, UR5 ;  /* 0x0000000aff057299 */ /* 0x000fe20008011605 */
[----:B------:R-:W3:Y:S03]  /*2130*/  LDCU UR9, c[0x0][0x4a0] ;  /* 0x00009400ff0977ac */ /* 0x000ee60008000800 */
[----:B------:R-:W-:-:S02]  /*2140*/  USEL UR5, UR59, UR5, !UP0 ;  /* 0x000000053b057287 */ /* 0x000fc4000c000000 */
[----:B------:R-:W-:Y:S02]  /*2150*/  UISETP.NE.AND UP0, UPT, UR11, 0x1, UPT ;  /* 0x000000010b00788c */ /* 0x000fe4000bf05270 */
[----:B----4-:R-:W-:Y:S01]  /*2160*/  UIMAD.WIDE.U32 UR6, UR5, UR16, URZ ;  /* 0x00000010050672a5 */ /* 0x010fe2000f8e00ff */
[----:B------:R-:W1:Y:S01]  /*2170*/  LDCU UR10, c[0x0][0x4ec] ;  /* 0x00009d80ff0a77ac */ /* 0x000e620008000800 */
[----:B------:R-:W4:Y:S05]  /*2180*/  LDCU UR76, c[0x0][0x38c] ;  /* 0x00007180ff4c77ac */ /* 0x000f2a0008000800 */
[----:B------:R-:W-:Y:S01]  /*2190*/  UMOV UR4, UR7 ;  /* 0x0000000700047c82 */ /* 0x000fe20008000000 */
[----:B------:R-:W1:Y:S01]  /*21a0*/  LDCU UR23, c[0x0][0x4cc] ;  /* 0x00009980ff1777ac */ /* 0x000e620008000800 */
[----:B------:R-:W-:Y:S01]  /*21b0*/  USHF.R.U32.HI UR4, URZ, UR17, UR4 ;  /* 0x00000011ff047299 */ /* 0x000fe20008011604 */
[----:B------:R-:W4:Y:S03]  /*21c0*/  LDCU.64 UR16, c[0x0][0x4f0] ;  /* 0x00009e00ff1077ac */ /* 0x000f260008000a00 */
[----:B------:R-:W-:-:S02]  /*21d0*/  USEL UR4, UR5, UR4, !UP0 ;  /* 0x0000000405047287 */ /* 0x000fc4000c000000 */
[----:B------:R-:W-:Y:S02]  /*21e0*/  UISETP.NE.AND UP0, UPT, UR18, 0x1, UPT ;  /* 0x000000011200788c */ /* 0x000fe4000bf05270 */
[----:B------:R-:W-:Y:S01]  /*21f0*/  UIMAD.WIDE.U32 UR6, UR4, UR19, URZ ;  /* 0x00000013040672a5 */ /* 0x000fe2000f8e00ff */
[----:B------:R-:W1:Y:S01]  /*2200*/  LDCU.64 UR64, c[0x0][0x390] ;  /* 0x00007200ff4077ac */ /* 0x000e620008000a00 */
[----:B------:R-:W1:Y:S05]  /*2210*/  LDCU.64 UR48, c[0x0][0x4d0] ;  /* 0x00009a00ff3077ac */ /* 0x000e6a0008000a00 */
[----:B------:R-:W-:Y:S01]  /*2220*/  UMOV UR6, UR7 ;  /* 0x0000000700067c82 */ /* 0x000fe20008000000 */
[----:B------:R-:W-:-:S02]  /*2230*/  UIADD3 UR7, UPT, UPT, -UR5, URZ, URZ ;  /* 0x000000ff05077290 */ /* 0x000fc4000fffe1ff */
[----:B---3--:R-:W-:Y:S02]  /*2240*/  USHF.R.U32.HI UR6, URZ, UR9, UR6 ;  /* 0x00000009ff067299 */ /* 0x008fe40008011606 */
[----:B------:R-:W-:Y:S02]  /*2250*/  UIMAD UR7, UR8, UR7, UR59 ;  /* 0x00000007080772a4 */ /* 0x000fe4000f8e023b */
[----:B------:R-:W-:Y:S02]  /*2260*/  USEL UR14, UR4, UR6, !UP0 ;  /* 0x00000006040e7287 */ /* 0x000fe4000c000000 */
[----:B------:R-:W-:Y:S02]  /*2270*/  UIADD3 UR6, UPT, UPT, -UR4, URZ, URZ ;  /* 0x000000ff04067290 */ /* 0x000fe4000fffe1ff */
[----:B------:R-:W-:Y:S02]  /*2280*/  UIADD3 UR9, UPT, UPT, -UR14, URZ, URZ ;  /* 0x000000ff0e097290 */ /* 0x000fe4000fffe1ff */
[----:B------:R-:W-:-:S02]  /*2290*/  UIMAD UR12, UR11, UR6, UR5 ;  /* 0x000000060b0c72a4 */ /* 0x000fc4000f8e0205 */
[----:B------:R-:W-:Y:S02]  /*22a0*/  UIMAD UR9, UR18, UR9, UR4 ;  /* 0x00000009120972a4 */ /* 0x000fe4000f8e0204 */
[----:B-1----:R-:W-:Y:S01]  /*22b0*/  UIMAD UR11, UR7, UR20, UR10 ;  /* 0x00000014070b72a4 */ /* 0x002fe2000f8e020a */
[----:B------:R-:W1:Y:S02]  /*22c0*/  LDCU.64 UR4, c[0x0][0x4f8] ;  /* 0x00009f00ff0477ac */ /* 0x000e640008000a00 */
[----:B------:R-:W3:Y:S01]  /*22d0*/  LDCU UR6, c[0x0][0x500] ;  /* 0x0000a000ff0677ac */ /* 0x000ee20008000800 */
[----:B------:R-:W-:Y:S02]  /*22e0*/  UIADD3 UR34, UPT, UPT, UR50, 0x20, URZ ;  /* 0x0000002032227890 */ /* 0x000fe4000fffe0ff */
[----:B------:R-:W-:Y:S02]  /*22f0*/  UIADD3 UR26, UPT, UPT, UR50, 0x40, URZ ;  /* 0x00000040321a7890 */ /* 0x000fe4000fffe0ff */
[----:B------:R-:W-:-:S02]  /*2300*/  UIADD3 UR18, UPT, UPT, UR50, 0x60, URZ ;  /* 0x0000006032127890 */ /* 0x000fc4000fffe0ff */
[----:B----4-:R-:W-:Y:S02]  /*2310*/  UIMAD UR12, UR12, UR21, UR16 ;  /* 0x000000150c0c72a4 */ /* 0x010fe4000f8e0210 */
[----:B------:R-:W-:Y:S01]  /*2320*/  UIMAD UR13, UR9, UR13, UR17 ;  /* 0x0000000d090d72a4 */ /* 0x000fe2000f8e0211 */
[----:B------:R-:W-:Y:S01]  /*2330*/  UMOV UR62, UR77 ;  /* 0x0000004d003e7c82 */ /* 0x000fe20008000000 */
[----:B------:R-:W-:-:S10]  /*2340*/  UMOV UR7, UR58 ;  /* 0x0000003a00077c82 */ /* 0x000fd40008000000 */
.L_x_36:
[----:B----4-:R-:W-:Y:S01]  /*2350*/  @!P3 MOV R4, 0x6000 ;  /* 0x000060000004b802 */ /* 0x010fe20000000f00 */
[----:B------:R-:W-:Y:S01]  /*2360*/  ULEA UR9, UR7, UR55, 0x3 ;  /* 0x0000003707097291 */ /* 0x000fe2000f8e18ff */
[----:B--2---:R-:W-:Y:S11]  /*2370*/  @P0 BRA `(.L_x_31) ;  /* 0x00000000000c0947 */ /* 0x004ff60003800000 */
[----:B------:R-:W-:Y:S04]  /*2380*/  SHF.L.U32 R5, R3, 0x1f, RZ ;  /* 0x0000001f03057819 */ /* 0x000fe800000006ff */
[----:B------:R-:W2:Y:S02]  /*2390*/  SYNCS.PHASECHK.TRANS64.TRYWAIT P0, [UR9+0x40], R5 ;  /* 0x00004005ff0075a7 */ /* 0x000ea40008001109 */
[----:B--2---:R-:W-:Y:S05]  /*23a0*/  @!P0 BRA `(.L_x_32) ;  /* 0x0000007000988947 */ /* 0x004fea0003800000 */
.L_x_31:
[----:B------:R4:W-:Y:S01]  /*23b0*/  @!P3 SYNCS.ARRIVE.TRANS64 RZ, [UR9], R4 ;  /* 0x00000004ffffb9a7 */ /* 0x0009e20008000009 */
[----:B------:R-:W-:Y:S04]  /*23c0*/  ULOP3.LUT UR8, UR68, 0x2, URZ, 0xfc, !UPT ;  /* 0x0000000244087892 */ /* 0x000fe8000f8efcff */
[----:B------:R-:W-:Y:S09]  /*23d0*/  UISETP.NE.AND UP0, UPT, UR8, 0x2, UPT ;  /* 0x000000020800788c */ /* 0x000ff2000bf05270 */
[----:B------:R-:W-:Y:S05]  /*23e0*/  BRA.U UP0, `(.L_x_33) ;  /* 0x0000000100047547 */ /* 0x000fea000b800000 */
[----:B-1-3--:R-:W-:Y:S05]  /*23f0*/  BPT.TRAP 0x1 ;  /* 0x000000040000795c */ /* 0x00afea0000300000 */
.L_x_33:
[----:B------:R-:W-:Y:S04]  /*2400*/  BSSY.RECONVERGENT B0, `(.L_x_34) ;  /* 0x0000003000007945 */ /* 0x000fe80003800200 */
[----:B------:R-:W-:Y:S05]  /*2410*/  @P2 BRA `(.L_x_35) ;  /* 0x0000000000042947 */ /* 0x000fea0003800000 */
[----:B-1-3--:R-:W-:Y:S05]  /*2420*/  BPT.TRAP 0x1 ;  /* 0x000000040000795c */ /* 0x00afea0000300000 */
.L_x_35:
[----:B-1-3--:R-:W-:Y:S05]  /*2430*/  BSYNC.RECONVERGENT B0 ;  /* 0x0000000000007941 */ /* 0x00afea0003800200 */
.L_x_34:
[----:B------:R-:W-:Y:S02]  /*2440*/  UIADD3 UR8, UPT, UPT, UR7, 0x1, URZ ;  /* 0x0000000107087890 */ /* 0x000fe4000fffe0ff */
[----:B------:R-:W-:Y:S02]  /*2450*/  UIMAD UR16, UR52, UR23, UR4 ;  /* 0x00000017341072a4 */ /* 0x000fe4000f8e0204 */
[----:B------:R-:W-:Y:S02]  /*2460*/  UISETP.NE.AND UP0, UPT, UR8, 0x8, UPT ;  /* 0x000000080800788c */ /* 0x000fe4000bf05270 */
[----:B------:R-:W-:Y:S02]  /*2470*/  UIMAD UR15, UR53, UR48, UR5 ;  /* 0x00000030350f72a4 */ /* 0x000fe4000f8e0205 */
[----:B------:R-:W-:Y:S02]  /*2480*/  USEL UR10, URZ, 0x1, UP0 ;  /* 0x00000001ff0a7887 */ /* 0x000fe40008000000 */
[----:B------:R-:W-:Y:S02]  /*2490*/  USEL UR58, UR8, URZ, UP0 ;  /* 0x000000ff083a7287 */ /* 0x000fe40008000000 */
[----:B------:R-:W-:Y:S02]  /*24a0*/  ULEA UR19, UR7, UR70, 0xc ;  /* 0x0000004607137291 */ /* 0x000fe4000f8e60ff */
[----:B------:R-:W-:Y:S01]  /*24b0*/  ULEA UR8, UR58, UR55, 0x3 ;  /* 0x000000373a087291 */ /* 0x000fe2000f8e18ff */
[----:B------:R-:W-:Y:S01]  /*24c0*/  LOP3.LUT R3, R3, UR10, RZ, 0x3c, !PT ;  /* 0x0000000a03037c12 */ /* 0x000fe2000f8e3cff */
[----:B------:R-:W-:Y:S02]  /*24d0*/  ULEA UR15, UR15, UR16, 0x5 ;  /* 0x000000100f0f7291 */ /* 0x000fe4000f8e28ff */
[----:B------:R-:W-:Y:S01]  /*24e0*/  UIADD3 UR60, UP1, UPT, UR72, 0x80, URZ ;  /* 0x00000080483c7890 */ /* 0x000fe2000ff3e0ff */
[----:B--2---:R-:W-:Y:S01]  /*24f0*/  SHF.L.U32 R0, R3, 0x1f, RZ ;  /* 0x0000001f03007819 */ /* 0x004fe200000006ff */
[----:B------:R-:W-:Y:S02]  /*2500*/  USHF.L.U32 UR10, UR47, 0x5, URZ ;  /* 0x000000052f0a7899 */ /* 0x000fe400080006ff */
[----:B------:R-:W-:Y:S01]  /*2510*/  UIADD3.X UR61, UPT, UPT, URZ, UR73, URZ, UP1, !UPT ;  /* 0x00000049ff3d7290 */ /* 0x000fe20008ffe4ff */
[----:B------:R1:W2:Y:S01]  /*2520*/  SYNCS.PHASECHK.TRANS64.TRYWAIT P0, [UR8+0x40], R0 ;  /* 0x00004000ff0075a7 */ /* 0x0002a20008001108 */
[----:B------:R-:W-:Y:S02]  /*2530*/  ULEA UR8, UR7, UR55, 0xd ;  /* 0x0000003707087291 */ /* 0x000fe4000f8e68ff */
[----:B------:R-:W-:Y:S02]  /*2540*/  UIMAD UR7, UR54, UR49, UR6 ;  /* 0x00000031360772a4 */ /* 0x000fe4000f8e0206 */
[----:B------:R-:W-:Y:S02]  /*2550*/  UIADD3 UR8, UPT, UPT, UR8, 0x8800, URZ ;  /* 0x0000880008087890 */ /* 0x000fe4000fffe0ff */
[----:B------:R-:W-:Y:S02]  /*2560*/  ULEA UR7, UR7, UR15, 0xa ;  /* 0x0000000f07077291 */ /* 0x000fe4000f8e50ff */
[----:B------:R-:W-:Y:S02]  /*2570*/  UIADD3 UR59, UPT, UPT, UR52, 0x1, URZ ;  /* 0x00000001343b7890 */ /* 0x000fe4000fffe0ff */
[----:B------:R-:W-:Y:S02]  /*2580*/  UPRMT UR7, UR7, 0x5410, URZ ;  /* 0x0000541007077896 */ /* 0x000fe400080000ff */
[----:B------:R-:W-:Y:S02]  /*2590*/  UIADD3 UR56, UP0, UPT, UR72, 0x200, URZ ;  /* 0x0000020048387890 */ /* 0x000fe4000ff1e0ff */
[----:B------:R-:W-:Y:S02]  /*25a0*/  ULEA UR19, UR19, UR55, 0x2 ;  /* 0x0000003713137291 */ /* 0x000fe4000f8e10ff */
[----:B------:R-:W-:Y:S02]  /*25b0*/  UISETP.NE.AND UP2, UPT, UR59, UR76, UPT ;  /* 0x0000004c3b00728c */ /* 0x000fe4000bf45270 */
[----:B------:R-:W-:Y:S01]  /*25c0*/  ULOP3.LUT UR43, UR69, UR10, URZ, 0xfc, !UPT ;  /* 0x0000000a452b7292 */ /* 0x000fe2000f8efcff */
[----:B------:R3:W-:Y:S01]  /*25d0*/  UTMALDG.5D.IM2COL [UR8], [UR60], UR7 ;  /* 0x000000083c0073b4 */ /* 0x0007e20008060007 */
[----:B------:R-:W-:Y:S02]  /*25e0*/  UIADD3.X UR57, UPT, UPT, URZ, UR73, URZ, UP0, !UPT ;  /* 0x00000049ff397290 */ /* 0x000fe400087fe4ff */
[----:B------:R-:W-:Y:S02]  /*25f0*/  UIADD3 UR40, UPT, UPT, UR19, 0x18800, URZ ;  /* 0x0001880013287890 */ /* 0x000fe4000fffe0ff */
[----:B------:R-:W-:Y:S02]  /*2600*/  UIADD3 UR32, UPT, UPT, UR19, 0x19800, URZ ;  /* 0x0001980013207890 */ /* 0x000fe4000fffe0ff */
[----:B------:R-:W-:Y:S02]  /*2610*/  UIADD3 UR51, UPT, UPT, UR53, 0x1, URZ ;  /* 0x0000000135337890 */ /* 0x000fe4000fffe0ff */
[----:B------:R-:W-:Y:S02]  /*2620*/  @UP2 UIADD3 UR51, UPT, UPT, UR53, URZ, URZ ;  /* 0x000000ff35332290 */ /* 0x000fe4000fffe0ff */
        /* <DEDUP_REMOVED lines=10> */
[----:B------:R-:W-:Y:S01]  /*26d0*/  UMOV UR44, UR52 ;  /* 0x00000034002c7c82 */ /* 0x000fe20008000000 */
[----:B------:R-:W-:Y:S02]  /*26e0*/  UMOV UR45, UR53 ;  /* 0x00000035002d7c82 */ /* 0x000fe40008000000 */
[----:B------:R-:W-:Y:S01]  /*26f0*/  UISETP.NE.AND UP0, UPT, UR31, UR65, UPT ;  /* 0x000000411f00728c */ /* 0x000fe2000bf05270 */
[----:B------:R-:W-:Y:S01]  /*2700*/  UMOV UR46, UR54 ;  /* 0x00000036002e7c82 */ /* 0x000fe20008000000 */
[----:B------:R-:W-:Y:S01]  /*2710*/  UMOV UR33, UR9 ;  /* 0x0000000900217c82 */ /* 0x000fe20008000000 */
[----:B------:R1:W-:Y:S01]  /*2720*/  UTMALDG.5D.MULTICAST [UR40], [UR56], UR63, desc[UR66] ;  /* 0x00004228380073b4 */ /* 0x0003e2000802183f */
[----:B------:R-:W-:Y:S01]  /*2730*/  UMOV UR36, UR52 ;  /* 0x0000003400247c82 */ /* 0x000fe20008000000 */
[----:B------:R-:W-:Y:S01]  /*2740*/  UMOV UR37, UR53 ;  /* 0x0000003500257c82 */ /* 0x000fe20008000000 */
[----:B------:R-:W-:Y:S01]  /*2750*/  UMOV UR38, UR54 ;  /* 0x0000003600267c82 */ /* 0x000fe20008000000 */
[----:B------:R-:W-:Y:S01]  /*2760*/  UMOV UR35, UR43 ;  /* 0x0000002b00237c82 */ /* 0x000fe20008000000 */
[----:B------:R-:W-:Y:S01]  /*2770*/  UMOV UR25, UR9 ;  /* 0x0000000900197c82 */ /* 0x000fe20008000000 */
[----:B------:R-:W-:Y:S01]  /*2780*/  UMOV UR28, UR52 ;  /* 0x00000034001c7c82 */ /* 0x000fe20008000000 */
[----:B------:R-:W-:Y:S01]  /*2790*/  UMOV UR29, UR53 ;  /* 0x00000035001d7c82 */ /* 0x000fe20008000000 */
[----:B------:R1:W-:Y:S01]  /*27a0*/  UTMALDG.5D.MULTICAST [UR32], [UR56], UR63, desc[UR66] ;  /* 0x00004220380073b4 */ /* 0x0003e2000802183f */
[----:B---3--:R-:W-:Y:S02]  /*27b0*/  UIADD3 UR8, UPT, UPT, UR47, 0x1, URZ ;  /* 0x000000012f087890 */ /* 0x008fe4000fffe0ff */
[----:B------:R-:W-:Y:S02]  /*27c0*/  @UP0 UIADD3 UR8, UPT, UPT, UR47, URZ, URZ ;  /* 0x000000ff2f080290 */ /* 0x000fe4000fffe0ff */
[----:B------:R-:W-:Y:S01]  /*27d0*/  UIADD3 UR7, UPT, UPT, UR62, -0x1, URZ ;  /* 0xffffffff3e077890 */ /* 0x000fe2000fffe0ff */
[----:B------:R-:W-:Y:S01]  /*27e0*/  UMOV UR30, UR54 ;  /* 0x00000036001e7c82 */ /* 0x000fe20008000000 */
[----:B------:R-:W-:Y:S01]  /*27f0*/  UMOV UR27, UR43 ;  /* 0x0000002b001b7c82 */ /* 0x000fe20008000000 */
[----:B------:R-:W-:Y:S01]  /*2800*/  UMOV UR20, UR52 ;  /* 0x0000003400147c82 */ /* 0x000fe20008000000 */
[----:B------:R1:W-:Y:S01]  /*2810*/  UTMALDG.5D.MULTICAST [UR24], [UR56], UR63, desc[UR66] ;  /* 0x00004218380073b4 */ /* 0x0003e2000802183f */
[----:B------:R-:W-:Y:S01]  /*2820*/  USEL UR52, UR59, URZ, UP2 ;  /* 0x000000ff3b347287 */ /* 0x000fe20009000000 */
[----:B------:R-:W-:Y:S01]  /*2830*/  UMOV UR21, UR53 ;  /* 0x0000003500157c82 */ /* 0x000fe20008000000 */
[----:B------:R-:W-:Y:S01]  /*2840*/  USEL UR53, UR51, URZ, UP1 ;  /* 0x000000ff33357287 */ /* 0x000fe20008800000 */
[----:B------:R-:W-:Y:S01]  /*2850*/  UMOV UR22, UR54 ;  /* 0x0000003600167c82 */ /* 0x000fe20008000000 */
[----:B------:R-:W-:Y:S01]  /*2860*/  USEL UR54, UR31, URZ, UP0 ;  /* 0x000000ff1f367287 */ /* 0x000fe20008000000 */
[----:B------:R-:W-:Y:S01]  /*2870*/  UMOV UR17, UR9 ;  /* 0x0000000900117c82 */ /* 0x000fe20008000000 */
[----:B------:R-:W-:Y:S01]  /*2880*/  UMOV UR19, UR43 ;  /* 0x0000002b00137c82 */ /* 0x000fe20008000000 */
[----:B------:R-:W-:Y:S01]  /*2890*/  UISETP.GT.U32.AND UP0, UPT, UR62, 0x1, UPT ;  /* 0x000000013e00788c */ /* 0x000fe2000bf04070 */
[----:B------:R1:W-:Y:S01]  /*28a0*/  UTMALDG.5D.MULTICAST [UR16], [UR56], UR63, desc[UR66] ;  /* 0x00004210380073b4 */ /* 0x0003e2000802183f */
[----:B------:R-:W-:Y:S01]  /*28b0*/  UMOV UR47, UR8 ;  /* 0x00000008002f7c82 */ /* 0x000fe20008000000 */
[----:B------:R-:W-:Y:S01]  /*28c0*/  UMOV UR62, UR7 ;  /* 0x00000007003e7c82 */ /* 0x000fe20008000000 */
[----:B------:R-:W-:Y:S05]  /*28d0*/  UMOV UR7, UR58 ;  /* 0x0000003a00077c82 */ /* 0x000fea0008000000 */
[----:B-1----:R-:W-:Y:S05]  /*28e0*/  BRA.U UP0, `(.L_x_36) ;  /* 0xfffffff900987547 */ /* 0x002fea000b83ffff */
.L_x_30:
[----:B----4-:R-:W-:Y:S01]  /*28f0*/  SHF.L.U32 R4, R2, 0x1f, RZ ;  /* 0x0000001f02047819 */ /* 0x010fe200000006ff */
[----:B------:R-:W-:-:S03]  /*2900*/  NOP ;  /* 0x0000000000007918 */ /* 0x000fc60000000000 */
[----:B--2---:R-:W2:Y:S02]  /*2910*/  SYNCS.PHASECHK.TRANS64.TRYWAIT P0, [UR55+0xd0], R4 ;  /* 0x0000d004ff0075a7 */ /* 0x004ea40008001137 */
[----:B--2---:R-:W-:Y:S05]  /*2920*/  @!P0 BRA `(.L_x_37) ;  /* 0x0000006c00508947 */ /* 0x004fea0003800000 */
.L_x_138:
[----:B-1----:R-:W1:Y:S01]  /*2930*/  LDS.128 R4, [UR55+0x110] ;  /* 0x00011037ff047984 */ /* 0x002e620008000c00 */
[----:B------:R-:W-:Y:S02]  /*2940*/  UIADD3 UR4, UPT, UPT, UR55, 0xd8, URZ ;  /* 0x000000d837047890 */ /* 0x000fe4000fffe0ff */
[----:B------:R-:W-:Y:S01]  /*2950*/  UISETP.GE.AND UP0, UPT, UR39, 0x1, UPT ;  /* 0x000000012700788c */ /* 0x000fe2000bf06270 */
[----:B------:R-:W-:Y:S01]  /*2960*/  @!PT LDS RZ, [RZ] ;  /* 0x00000000fffff984 */ /* 0x000fe20000000800 */
[----:B------:R-:W-:Y:S01]  /*2970*/  @!PT LDS RZ, [RZ] ;  /* 0x00000000fffff984 */ /* 0x000fe20000000800 */
[----:B------:R-:W-:Y:S01]  /*2980*/  @!PT LDS RZ, [RZ] ;  /* 0x00000000fffff984 */ /* 0x000fe20000000800 */
[----:B------:R-:W-:Y:S01]  /*2990*/  @!PT LDS RZ, [RZ] ;  /* 0x00000000fffff984 */ /* 0x000fe20000000800 */
[----:B------:R2:W-:Y:S06]  /*29a0*/  MEMBAR.ALL.CTA ;  /* 0x0000000000007992 */ /* 0x0005ec0000008000 */
[----:B--2---:R-:W2:Y:S01]  /*29b0*/  FENCE.VIEW.ASYNC.S ;  /* 0x00000000000073c6 */ /* 0x004ea20000000000 */
[----:B------:R-:W-:-:S09]  /*29c0*/  UPRMT UR4, URZ, 0x654, UR4 ;  /* 0x00000654ff047896 */ /* 0x000fd20008000004 */
[----:B--2---:R-:W-:Y:S01]  /*29d0*/  SYNCS.ARRIVE.TRANS64.RED.A1T0 RZ, [UR4], RZ ;  /* 0x000000ffffff79a7 */ /* 0x004fe20008100404 */
[----:B-1----:R-:W-:-:S13]  /*29e0*/  LOP3.LUT P0, RZ, R6, 0x1, RZ, 0xc0, !PT ;  /* 0x0000000106ff7812 */ /* 0x002fda000780c0ff */
[----:B------:R-:W-:Y:S01]  /*29f0*/  VOTEU.ANY UP1, P0 ;  /* 0x0000000000ff7886 */ /* 0x000fe20000020100 */
[----:B------:R-:W-:-:S13]  /*2a00*/  PLOP3.LUT P0, PT, PT, PT, UP1, 0x80, 0x8 ;  /* 0x000000000008781c */ /* 0x000fda0003f0f018 */
[----:B------:R-:W-:Y:S02]  /*2a10*/  @P0 MOV R0, R4 ;  /* 0x0000000400000202 */ /* 0x000fe40000000f00 */
[----:B------:R-:W-:Y:S02]  /*2a20*/  @P0 LOP3.LUT R4, R5, 0xffff, RZ, 0xc0, !PT ;  /* 0x0000ffff05040812 */ /* 0x000fe400078ec0ff */
[----:B------:R-:W-:Y:S02]  /*2a30*/  @P0 R2UR UR6, R0 ;  /* 0x00000000000602ca */ /* 0x000fe400000e0000 */
[----:B------:R-:W-:-:S11]  /*2a40*/  @P0 R2UR UR5, R4 ;  /* 0x00000000040502ca */ /* 0x000fd600000e0000 */
[----:B------:R-:W-:Y:S02]  /*2a50*/  @UP1 UMOV UR75, UR6 ;  /* 0x00000006004b1c82 */ /* 0x000fe40008000000 */
[----:B------:R-:W-:Y:S01]  /*2a60*/  @UP1 UMOV UR74, UR5 ;  /* 0x00000005004a1c82 */ /* 0x000fe20008000000 */
[----:B------:R-:W-:Y:S05]  /*2a70*/  BRA.U !UP0, `(.L_x_38) ;  /* 0x0000000108dc7547 */ /* 0x000fea000b800000 */
[----:B------:R-:W1:Y:S01]  /*2a80*/  LDCU.128 UR16, c[0x0][0xc10] ;  /* 0x00018200ff1077ac */ /* 0x000e620008000c00 */
[----:B------:R-:W-:Y:S02]  /*2a90*/  R2UR UR8, R9 ;  /* 0x00000000090872ca */ /* 0x000fe400000e0000 */
[----:B------:R-:W-:Y:S01]  /*2aa0*/  R2UR UR10, R10 ;  /* 0x000000000a0a72ca */ /* 0x000fe200000e0000 */
[----:B------:R-:W2:Y:S01]  /*2ab0*/  LDCU UR11, c[0x0][0xc20] ;  /* 0x00018400ff0b77ac */ /* 0x000ea20008000800 */
[----:B------:R-:W3:Y:S01]  /*2ac0*/  LDCU UR20, c[0x0][0xc0c] ;  /* 0x00018180ff1477ac */ /* 0x000ee20008000800 */
[----:B------:R-:W4:Y:S01]  /*2ad0*/  LDCU.64 UR12, c[0x0][0xc28] ;  /* 0x00018500ff0c77ac */ /* 0x000f220008000a00 */
[----:B------:R-:W-:-:S07]  /*2ae0*/  UISETP.NE.AND UP3, UPT, UR39, 0x1, UPT ;  /* 0x000000012700788c */ /* 0x000fce000bf65270 */
[----:B-1----:R-:W-:Y:S02]  /*2af0*/  UIMAD.WIDE.U32 UR4, UR8, UR19, URZ ;  /* 0x00000013080472a5 */ /* 0x002fe4000f8e00ff */
[----:B------:R-:W-:Y:S02]  /*2b00*/  UIMAD.WIDE.U32 UR6, UR10, UR16, URZ ;  /* 0x000000100a0672a5 */ /* 0x000fe4000f8e00ff */
[----:B------:R-:W-:Y:S02]  /*2b10*/  UISETP.NE.AND UP0, UPT, UR18, 0x1, UPT ;  /* 0x000000011200788c */ /* 0x000fe4000bf05270 */
[----:B------:R-:W-:Y:S01]  /*2b20*/  UIMAD.WIDE.U32 UR14, UR74, UR19, URZ ;  /* 0x000000134a0e72a5 */ /* 0x000fe2000f8e00ff */
[----:B------:R-:W-:Y:S01]  /*2b30*/  UMOV UR4, UR5 ;  /* 0x0000000500047c82 */ /* 0x000fe20008000000 */
[----:B---3--:R-:W-:Y:S02]  /*2b40*/  UISETP.NE.AND UP2, UPT, UR20, 0x1, UPT ;  /* 0x000000011400788c */ /* 0x008fe4000bf45270 */
[----:B--2---:R-:W-:-:S03]  /*2b50*/  USHF.R.U32.HI UR5, URZ, UR11, UR4 ;  /* 0x0000000bff057299 */ /* 0x004fc60008011604 */
[----:B------:R-:W-:Y:S01]  /*2b60*/  UMOV UR4, UR7 ;  /* 0x0000000700047c82 */ /* 0x000fe20008000000 */
[----:B------:R-:W-:Y:S02]  /*2b70*/  USEL UR5, UR8, UR5, !UP0 ;  /* 0x0000000508057287 */ /* 0x000fe4000c000000 */
[----:B------:R-:W-:Y:S02]  /*2b80*/  USHF.R.U32.HI UR4, URZ, UR17, UR4 ;  /* 0x00000011ff047299 */ /* 0x000fe40008011604 */
[----:B----4-:R-:W-:Y:S02]  /*2b90*/  UIMAD.WIDE.U32 UR6, UR5, UR12, URZ ;  /* 0x0000000c050672a5 */ /* 0x010fe4000f8e00ff */
[----:B------:R-:W-:Y:S02]  /*2ba0*/  USEL UR10, UR10, UR4, !UP2 ;  /* 0x000000040a0a7287 */ /* 0x000fe4000d000000 */
[----:B------:R-:W-:Y:S01]  /*2bb0*/  UIMAD.WIDE.U32 UR8, UR75, UR16, URZ ;  /* 0x000000104b0872a5 */ /* 0x000fe2000f8e00ff */
[----:B------:R-:W-:Y:S01]  /*2bc0*/  UMOV UR4, UR15 ;  /* 0x0000000f00047c82 */ /* 0x000fe20008000000 */
[----:B------:R-:W-:Y:S01]  /*2bd0*/  UIMAD.WIDE.U32 UR14, UR10, UR12, URZ ;  /* 0x0000000c0a0e72a5 */ /* 0x000fe2000f8e00ff */
[----:B------:R-:W-:Y:S01]  /*2be0*/  UMOV UR6, UR7 ;  /* 0x0000000700067c82 */ /* 0x000fe20008000000 */
[----:B------:R-:W-:-:S02]  /*2bf0*/  USHF.R.U32.HI UR4, URZ, UR11, UR4 ;  /* 0x0000000bff047299 */ /* 0x000fc40008011604 */
[----:B------:R-:W-:Y:S01]  /*2c00*/  @UP3 USHF.R.U32.HI UR5, URZ, UR13, UR6 ;  /* 0x0000000dff053299 */ /* 0x000fe20008011606 */
[----:B------:R-:W-:Y:S02]  /*2c10*/  UMOV UR8, UR9 ;  /* 0x0000000900087c82 */ /* 0x000fe40008000000 */
[----:B------:R-:W-:Y:S01]  /*2c20*/  UMOV UR6, UR15 ;  /* 0x0000000f00067c82 */ /* 0x000fe20008000000 */
[----:B------:R-:W-:Y:S02]  /*2c30*/  USHF.R.U32.HI UR17, URZ, UR17, UR8 ;  /* 0x00000011ff117299 */ /* 0x000fe40008011608 */
[----:B------:R-:W-:Y:S02]  /*2c40*/  @UP3 USHF.R.U32.HI UR10, URZ, UR13, UR6 ;  /* 0x0000000dff0a3299 */ /* 0x000fe40008011606 */
[----:B------:R-:W-:Y:S02]  /*2c50*/  USEL UR4, UR74, UR4, !UP0 ;  /* 0x000000044a047287 */ /* 0x000fe4000c000000 */
[----:B------:R-:W-:-:S02]  /*2c60*/  UIMAD UR6, UR39, UR5, URZ ;  /* 0x00000005270672a4 */ /* 0x000fc4000f8e02ff */
[----:B------:R-:W-:Y:S02]  /*2c70*/  USEL UR5, UR75, UR17, !UP2 ;  /* 0x000000114b057287 */ /* 0x000fe4000d000000 */
[----:B------:R-:W-:Y:S02]  /*2c80*/  UIMAD UR8, UR39, UR10, URZ ;  /* 0x0000000a270872a4 */ /* 0x000fe4000f8e02ff */
[----:B------:R-:W-:Y:S02]  /*2c90*/  UISETP.GE.AND UP0, UPT, UR4, UR6, UPT ;  /* 0x000000060400728c */ /* 0x000fe4000bf06270 */
[----:B------:R-:W-:Y:S02]  /*2ca0*/  UIMAD.WIDE.U32 UR6, UR4, UR12, URZ ;  /* 0x0000000c040672a5 */ /* 0x000fe4000f8e00ff */
[----:B------:R-:W-:Y:S02]  /*2cb0*/  UISETP.GE.OR UP0, UPT, UR5, UR8, UP0 ;  /* 0x000000080500728c */ /* 0x000fe40008706670 */
[----:B------:R-:W-:-:S02]  /*2cc0*/  UIMAD.WIDE.U32 UR8, UR5, UR12, URZ ;  /* 0x0000000c050872a5 */ /* 0x000fc4000f8e00ff */
[----:B------:R-:W-:Y:S01]  /*2cd0*/  UIADD3 UR11, UPT, UPT, -UR4, URZ, URZ ;  /* 0x000000ff040b7290 */ /* 0x000fe2000fffe1ff */
[----:B------:R-:W-:Y:S02]  /*2ce0*/  UMOV UR6, UR7 ;  /* 0x0000000700067c82 */ /* 0x000fe40008000000 */
[----:B------:R-:W-:Y:S02]  /*2cf0*/  USHF.R.U32.HI UR6, URZ, UR13, UR6 ;  /* 0x0000000dff067299 */ /* 0x000fe40008011606 */
[----:B------:R-:W-:Y:S02]  /*2d00*/  UIMAD UR11, UR18, UR11, UR74 ;  /* 0x0000000b120b72a4 */ /* 0x000fe4000f8e024a */
[----:B------:R-:W-:Y:S01]  /*2d10*/  USEL UR6, UR4, UR6, !UP3 ;  /* 0x0000000604067287 */ /* 0x000fe2000d800000 */
[----:B------:R-:W-:Y:S01]  /*2d20*/  @!UP0 UMOV UR7, UR9 ;  /* 0x0000000900078c82 */ /* 0x000fe20008000000 */
[----:B------:R-:W-:Y:S02]  /*2d30*/  UIADD3 UR9, UPT, UPT, -UR5, URZ, URZ ;  /* 0x000000ff05097290 */ /* 0x000fe4000fffe1ff */
[----:B------:R-:W-:-:S02]  /*2d40*/  @!UP0 USHF.R.U32.HI UR7, URZ, UR13, UR7 ;  /* 0x0000000dff078299 */ /* 0x000fc40008011607 */
[----:B------:R-:W-:Y:S02]  /*2d50*/  UIADD3 UR8, UPT, UPT, -UR6, URZ, URZ ;  /* 0x000000ff06087290 */ /* 0x000fe4000fffe1ff */
[----:B------:R-:W-:Y:S02]  /*2d60*/  @!UP0 USEL UR7, UR5, UR7, !UP3 ;  /* 0x0000000705078287 */ /* 0x000fe4000d800000 */
[----:B------:R-:W-:Y:S02]  /*2d70*/  UIMAD UR8, UR39, UR8, UR4 ;  /* 0x00000008270872a4 */ /* 0x000fe4000f8e0204 */
[----:B------:R-:W-:Y:S02]  /*2d80*/  @!UP0 UIADD3 UR6, UPT, UPT, UR6, -UR7, URZ ;  /* 0x8000000706068290 */ /* 0x000fe4000fffe0ff */
[----:B------:R-:W-:Y:S02]  /*2d90*/  @!UP0 UIMAD UR7, UR8, UR10, UR7 ;  /* 0x0000000a080782a4 */ /* 0x000fe4000f8e0207 */
[----:B------:R-:W-:-:S02]  /*2da0*/  @!UP0 UIMAD UR4, UR39, UR6, UR5 ;  /* 0x00000006270482a4 */ /* 0x000fc4000f8e0205 */
[----:B------:R-:W-:Y:S02]  /*2db0*/  UIMAD UR6, UR20, UR9, UR75 ;  /* 0x00000009140672a4 */ /* 0x000fe4000f8e024b */
[----:B------:R-:W-:Y:S01]  /*2dc0*/  UIMAD UR74, UR4, UR18, UR11 ;  /* 0x00000012044a72a4 */ /* 0x000fe2000f8e020b */
[----:B------:R-:W-:Y:S02]  /*2dd0*/  @!UP0 UMOV UR5, UR7 ;  /* 0x0000000700058c82 */ /* 0x000fe40008000000 */
[----:B------:R-:W-:-:S12]  /*2de0*/  UIMAD UR75, UR5, UR20, UR6 ;  /* 0x00000014054b72a4 */ /* 0x000fd8000f8e0206 */
.L_x_38:
[----:B------:R-:W1:Y:S02]  /*2df0*/  LDCU UR4, c[0x0][0xc30] ;  /* 0x00018600ff0477ac */ /* 0x000e640008000800 */
[----:B-1----:R-:W-:-:S09]  /*2e00*/  UISETP.NE.AND UP0, UPT, UR4, 0x1, UPT ;  /* 0x000000010400788c */ /* 0x002fd2000bf05270 */
[----:B------:R-:W-:Y:S05]  /*2e10*/  BRA.U UP0, `(.L_x_39) ;  /* 0x0000000100447547 */ /* 0x000fea000b800000 */
[----:B------:R-:W1:Y:S01]  /*2e20*/  LDCU.128 UR8, c[0x0][0xc10] ;  /* 0x00018200ff0877ac */ /* 0x000e620008000c00 */
[----:B------:R-:W2:Y:S01]  /*2e30*/  LDCU UR12, c[0x0][0xc0c] ;  /* 0x00018180ff0c77ac */ /* 0x000ea20008000800 */
[----:B------:R-:W3:Y:S01]  /*2e40*/  LDCU UR13, c[0x0][0xc20] ;  /* 0x00018400ff0d77ac */ /* 0x000ee20008000800 */
[----:B-1----:R-:W-:Y:S02]  /*2e50*/  UIMAD.WIDE.U32 UR6, UR75, UR8, URZ ;  /* 0x000000084b0672a5 */ /* 0x002fe4000f8e00ff */
[----:B------:R-:W-:Y:S02]  /*2e60*/  UIMAD.WIDE.U32 UR4, UR74, UR11, URZ ;  /* 0x0000000b4a0472a5 */ /* 0x000fe4000f8e00ff */
[----:B--2---:R-:W-:Y:S02]  /*2e70*/  UISETP.NE.AND UP2, UPT, UR12, 0x1, UPT ;  /* 0x000000010c00788c */ /* 0x004fe4000bf45270 */
[----:B------:R-:W-:Y:S01]  /*2e80*/  UISETP.NE.AND UP0, UPT, UR10, 0x1, UPT ;  /* 0x000000010a00788c */ /* 0x000fe2000bf05270 */
[----:B------:R-:W-:-:S02]  /*2e90*/  UMOV UR6, UR7 ;  /* 0x0000000700067c82 */ /* 0x000fc40008000000 */
[----:B------:R-:W-:Y:S01]  /*2ea0*/  UMOV UR4, UR5 ;  /* 0x0000000500047c82 */ /* 0x000fe20008000000 */
[----:B------:R-:W-:Y:S02]  /*2eb0*/  USHF.R.U32.HI UR6, URZ, UR9, UR6 ;  /* 0x00000009ff067299 */ /* 0x000fe40008011606 */
[----:B---3--:R-:W-:Y:S02]  /*2ec0*/  USHF.R.U32.HI UR4, URZ, UR13, UR4 ;  /* 0x0000000dff047299 */ /* 0x008fe40008011604 */
[----:B------:R-:W-:Y:S02]  /*2ed0*/  USEL UR5, UR75, UR6, !UP2 ;  /* 0x000000064b057287 */ /* 0x000fe4000d000000 */
[----:B------:R-:W-:-:S04]  /*2ee0*/  USEL UR4, UR74, UR4, !UP0 ;  /* 0x000000044a047287 */ /* 0x000fc8000c000000 */
[----:B------:R-:W-:Y:S02]  /*2ef0*/  UIADD3 UR6, UPT, UPT, UR5, -UR4, URZ ;  /* 0x8000000405067290 */ /* 0x000fe4000fffe0ff */
[----:B------:R-:W-:Y:S02]  /*2f00*/  UIADD3 UR4, UPT, UPT, -UR5, UR4, URZ ;  /* 0x0000000405047290 */ /* 0x000fe4000fffe1ff */
[----:B------:R-:W-:Y:S02]  /*2f10*/  UIMAD UR74, UR6, UR10, UR74 ;  /* 0x0000000a064a72a4 */ /* 0x000fe4000f8e024a */
[----:B------:R-:W-:-:S12]  /*2f20*/  UIMAD UR75, UR4, UR12, UR75 ;  /* 0x0000000c044b72a4 */ /* 0x000fd8000f8e024b */
.L_x_39:
[----:B------:R-:W-:Y:S01]  /*2f30*/  R2UR UR5, R57 ;  /* 0x00000000390572ca */ /* 0x000fe200000e0000 */
[----:B------:R-:W-:Y:S01]  /*2f40*/  UMOV UR44, UR71 ;  /* 0x00000047002c7c82 */ /* 0x000fe20008000000 */
[----:B------:R-:W-:Y:S02]  /*2f50*/  R2UR UR4, R56 ;  /* 0x00000000380472ca */ /* 0x000fe400000e0000 */
[----:B------:R-:W-:Y:S02]  /*2f60*/  PLOP3.LUT P1, PT, PT, PT, PT, 0x80, 0x8 ;  /* 0x000000000008781c */ /* 0x000fe40003f2f070 */
[----:B------:R-:W-:-:S07]  /*2f70*/  LOP3.LUT R2, R2, 0x1, RZ, 0x3c, !PT ;  /* 0x0000000102027812 */ /* 0x000fce00078e3cff */
[----:B------:R-:W-:Y:S02]  /*2f80*/  UIADD3 UR51, UPT, UPT, UR75, UR5, URZ ;  /* 0x000000054b337290 */ /* 0x000fe4000fffe0ff */
[----:B------:R-:W-:Y:S01]  /*2f90*/  UIADD3 UR21, UPT, UPT, UR74, UR4, URZ ;  /* 0x000000044a157290 */ /* 0x000fe2000fffe0ff */
[----:B------:R-:W-:Y:S11]  /*2fa0*/  BRA.U UP1, `(.L_x_40) ;  /* 0xffffffe501e07547 */ /* 0x000ff6000b83ffff */
[----:B------:R-:W-:Y:S01]  /*2fb0*/  UIADD3 UR55, UPT, UPT, UR55, 0x40, URZ ;  /* 0x0000004037377890 */ /* 0x000fe2000fffe0ff */
[----:B------:R-:W-:-:S03]  /*2fc0*/  SHF.L.U32 R2, R3, 0x1f, RZ ;  /* 0x0000001f03027819 */ /* 0x000fc600000006ff */
[----:B------:R-:W-:-:S09]  /*2fd0*/  ULEA UR4, UR58, UR55, 0x3 ;  /* 0x000000373a047291 */ /* 0x000fd2000f8e18ff */
[----:B------:R-:W1:Y:S02]  /*2fe0*/  SYNCS.PHASECHK.TRANS64.TRYWAIT P0, [UR4], R2 ;  /* 0x00000002ff0075a7 */ /* 0x000e640008001104 */
[----:B-1----:R-:W-:Y:S05]  /*2ff0*/  @!P0 BRA `(.L_x_41) ;  /* 0x0000006400b48947 */ /* 0x002fea0003800000 */
.L_x_140:
[----:B------:R-:W-:-:S04]  /*3000*/  UIADD3 UR4, UPT, UPT, UR58, 0x1, URZ ;  /* 0x000000013a047890 */ /* 0x000fc8000fffe0ff */
[----:B------:R-:W-:-:S04]  /*3010*/  UISETP.NE.AND UP0, UPT, UR4, 0x8, UPT ;  /* 0x000000080400788c */ /* 0x000fc8000bf05270 */
[----:B------:R-:W-:Y:S02]  /*3020*/  USEL UR6, URZ, 0x1, UP0 ;  /* 0x00000001ff067887 */ /* 0x000fe40008000000 */
[----:B------:R-:W-:-:S04]  /*3030*/  USEL UR4, UR4, URZ, UP0 ;  /* 0x000000ff04047287 */ /* 0x000fc80008000000 */
[----:B------:R-:W-:Y:S01]  /*3040*/  ULEA UR5, UR4, UR55, 0x3 ;  /* 0x0000003704057291 */ /* 0x000fe2000f8e18ff */
[----:B-1----:R-:W-:-:S04]  /*3050*/  LOP3.LUT R2, R3, UR6, RZ, 0x3c, !PT ;  /* 0x0000000603027c12 */ /* 0x002fc8000f8e3cff */
[----:B------:R-:W-:-:S04]  /*3060*/  SHF.L.U32 R3, R2, 0x1f, RZ ;  /* 0x0000001f02037819 */ /* 0x000fc800000006ff */
[----:B------:R-:W1:Y:S02]  /*3070*/  SYNCS.PHASECHK.TRANS64.TRYWAIT P0, [UR5], R3 ;  /* 0x00000003ff0075a7 */ /* 0x000e640008001105 */
[----:B-1----:R-:W-:Y:S05]  /*3080*/  @!P0 BRA `(.L_x_42) ;  /* 0x0000006400a88947 */ /* 0x002fea0003800000 */
.L_x_142:
[----:B------:R-:W-:-:S04]  /*3090*/  UIADD3 UR4, UPT, UPT, UR4, 0x1, URZ ;  /* 0x0000000104047890 */ /* 0x000fc8000fffe0ff */
[----:B------:R-:W-:-:S04]  /*30a0*/  UISETP.NE.AND UP0, UPT, UR4, 0x8, UPT ;  /* 0x000000080400788c */ /* 0x000fc8000bf05270 */
[----:B------:R-:W-:Y:S02]  /*30b0*/  USEL UR6, URZ, 0x1, UP0 ;  /* 0x00000001ff067887 */ /* 0x000fe40008000000 */
[----:B------:R-:W-:-:S04]  /*30c0*/  USEL UR4, UR4, URZ, UP0 ;  /* 0x000000ff04047287 */ /* 0x000fc80008000000 */
[----:B------:R-:W-:Y:S01]  /*30d0*/  ULEA UR5, UR4, UR55, 0x3 ;  /* 0x0000003704057291 */ /* 0x000fe2000f8e18ff */
[----:B------:R-:W-:-:S04]  /*30e0*/  LOP3.LUT R2, R2, UR6, RZ, 0x3c, !PT ;  /* 0x0000000602027c12 */ /* 0x000fc8000f8e3cff */
[----:B-1----:R-:W-:-:S04]  /*30f0*/  SHF.L.U32 R3, R2, 0x1f, RZ ;  /* 0x0000001f02037819 */ /* 0x002fc800000006ff */
[----:B------:R-:W1:Y:S02]  /*3100*/  SYNCS.PHASECHK.TRANS64.TRYWAIT P0, [UR5], R3 ;  /* 0x00000003ff0075a7 */ /* 0x000e640008001105 */
[----:B-1----:R-:W-:Y:S05]  /*3110*/  @!P0 BRA `(.L_x_43) ;  /* 0x00000064009c8947 */ /* 0x002fea0003800000 */
.L_x_144:
        /* <DEDUP_REMOVED lines=9> */
.L_x_146:
        /* <DEDUP_REMOVED lines=9> */
.L_x_148:
        /* <DEDUP_REMOVED lines=9> */
.L_x_150:
        /* <DEDUP_REMOVED lines=9> */
.L_x_152:
[----:B------:R-:W-:-:S04]  /*3360*/  UIADD3 UR4, UPT, UPT, UR4, 0x1, URZ ;  /* 0x0000000104047890 */ /* 0x000fc8000fffe0ff */
[----:B------:R-:W-:-:S04]  /*3370*/  UISETP.NE.AND UP0, UPT, UR4, 0x8, UPT ;  /* 0x000000080400788c */ /* 0x000fc8000bf05270 */
[----:B------:R-:W-:Y:S02]  /*3380*/  USEL UR5, URZ, 0x1, UP0 ;  /* 0x00000001ff057887 */ /* 0x000fe40008000000 */
[----:B------:R-:W-:-:S04]  /*3390*/  USEL UR4, UR4, URZ, UP0 ;  /* 0x000000ff04047287 */ /* 0x000fc80008000000 */
[----:B------:R-:W-:Y:S01]  /*33a0*/  ULEA UR4, UR4, UR55, 0x3 ;  /* 0x0000003704047291 */ /* 0x000fe2000f8e18ff */
[----:B------:R-:W-:-:S04]  /*33b0*/  LOP3.LUT R2, R2, UR5, RZ, 0x3c, !PT ;  /* 0x0000000502027c12 */ /* 0x000fc8000f8e3cff */
[----:B------:R-:W-:Y:S01]  /*33c0*/  SHF.L.U32 R2, R2, 0x1f, RZ ;  /* 0x0000001f02027819 */ /* 0x000fe200000006ff */
[----:B-1----:R-:W-:-:S07]  /*33d0*/  IMAD.U32 R0, RZ, RZ, UR4 ;  /* 0x00000004ff007e24 */ /* 0x002fce000f8e00ff */
.L_x_48:
[----:B-1----:R1:W2:Y:S02]  /*33e0*/  SYNCS.PHASECHK.TRANS64.TRYWAIT P0, [R0+URZ], R2 ;  /* 0x00000002000075a7 */ /* 0x0022a400080011ff */
[----:B--2---:R-:W-:Y:S05]  /*33f0*/  @!P0 NANOSLEEP.SYNCS 0x989680 ;  /* 0x009896800000895d */ /* 0x004fea0003900000 */
[----:B------:R-:W2:Y:S02]  /*3400*/  @!P0 SYNCS.PHASECHK.TRANS64 P0, [R0+URZ], R2 ;  /* 0x00000002000085a7 */ /* 0x000ea400080010ff */
[----:B--2---:R-:W-:Y:S05]  /*3410*/  @P0 EXIT ;  /* 0x000000000000094d */ /* 0x004fea0003800000 */
[----:B------:R-:W-:Y:S05]  /*3420*/  BRA `(.L_x_48) ;  /* 0xfffffffc00ec7947 */ /* 0x000fea000383ffff */
.L_x_22:
[----:B------:R-:W1:Y:S02]  /*3430*/  S2UR UR4, SR_CgaCtaId ;  /* 0x00000000000479c3 */ /* 0x000e640000008800 */
[----:B-1----:R-:W-:-:S04]  /*3440*/  UISETP.NE.AND UP0, UPT, UR4, URZ, UPT ;  /* 0x000000ff0400728c */ /* 0x002fc8000bf05270 */
[----:B------:R-:W-:-:S09]  /*3450*/  UISETP.NE.OR UP0, UPT, UR18, 0x1, UP0 ;  /* 0x000000011200788c */ /* 0x000fd20008705670 */
[----:B------:R-:W-:Y:S05]  /*3460*/  BRA.U UP0, `(.L_x_49) ;  /* 0x0000000100b47547 */ /* 0x000fea000b800000 */
[----:B------:R-:W1:Y:S01]  /*3470*/  S2UR UR5, SR_CgaCtaId ;  /* 0x00000000000579c3 */ /* 0x000e620000008800 */
[----:B------:R-:W-:Y:S01]  /*3480*/  UMOV UR4, 0x400 ;  /* 0x0000040000047882 */ /* 0x000fe20000000000 */
[----:B------:R-:W-:Y:S01]  /*3490*/  HFMA2 R3, -RZ, RZ, 0, 5.9604644775390625e-08 ;  /* 0x00000001ff037431 */ /* 0x000fe200000001ff */
[----:B------:R-:W-:Y:S01]  /*34a0*/  ISETP.GE.U32.AND P0, PT, R0, 0x2, PT ;  /* 0x000000020000780c */ /* 0x000fe20003f06070 */
[----:B------:R-:W-:Y:S01]  /*34b0*/  IMAD.MOV.U32 R8, RZ, RZ, RZ ;  /* 0x000000ffff087224 */ /* 0x000fe200078e00ff */
[----:B-1----:R-:W-:-:S04]  /*34c0*/  ULEA UR4, UR5, UR4, 0x18 ;  /* 0x0000000405047291 */ /* 0x002fc8000f8ec0ff */
[----:B------:R-:W-:Y:S02]  /*34d0*/  UIADD3 UR5, UPT, UPT, UR4, 0xd8, URZ ;  /* 0x000000d804057890 */ /* 0x000fe4000fffe0ff */
[----:B------:R-:W-:Y:S02]  /*34e0*/  UIADD3 UR8, UPT, UPT, UR4, 0xd0, URZ ;  /* 0x000000d004087890 */ /* 0x000fe4000fffe0ff */
[----:B------:R-:W-:-:S12]  /*34f0*/  UPRMT UR5, URZ, 0x654, UR5 ;  /* 0x00000654ff057896 */ /* 0x000fd80008000005 */
.L_x_52:
[----:B------:R-:W-:Y:S01]  /*3500*/  SHF.L.U32 R6, R3, 0x1f, RZ ;  /* 0x0000001f03067819 */ /* 0x000fe200000006ff */
[----:B------:R-:W-:Y:S02]  /*3510*/  IMAD.U32 R4, RZ, RZ, UR8 ;  /* 0x00000008ff047e24 */ /* 0x000fe4000f8e00ff */
[----:B------:R-:W-:Y:S01]  /*3520*/  @!P0 IMAD.MOV.U32 R5, RZ, RZ, 0x10 ;  /* 0x00000010ff058424 */ /* 0x000fe200078e00ff */
[----:B------:R-:W1:Y:S02]  /*3530*/  SYNCS.PHASECHK.TRANS64.TRYWAIT P1, [UR4+0xd8], R6 ;  /* 0x0000d806ff0075a7 */ /* 0x000e640008021104 */
[----:B------:R-:W-:-:S04]  /*3540*/  PRMT R4, R0, 0x654, R4 ;  /* 0x0000065400047816 */ /* 0x000fc80000000004 */
[----:B------:R-:W-:Y:S01]  /*3550*/  SEL R2, R4, R2, !P0 ;  /* 0x0000000204027207 */ /* 0x000fe20004000000 */
[----:B-1----:R-:W-:Y:S06]  /*3560*/  @!P1 BRA `(.L_x_50) ;  /* 0x0000006400009947 */ /* 0x002fec0003800000 */
.L_x_154:
[----:B------:R-:W-:Y:S01]  /*3570*/  UIADD3 UR6, UPT, UPT, UR4, 0x110, URZ ;  /* 0x0000011004067890 */ /* 0x000fe2000fffe0ff */
[----:B------:R2:W-:Y:S01]  /*3580*/  @!P0 SYNCS.ARRIVE.TRANS64.RED RZ, [R2+URZ], R5 ;  /* 0x0000000502ff89a7 */ /* 0x0005e200080004ff */
[----:B------:R-:W-:Y:S01]  /*3590*/  UIADD3 UR7, UPT, UPT, UR4, 0xd0, URZ ;  /* 0x000000d004077890 */ /* 0x000fe2000fffe0ff */
[----:B------:R-:W-:-:S08]  /*35a0*/  LOP3.LUT R3, R3, 0x1, RZ, 0x3c, !PT ;  /* 0x0000000103037812 */ /* 0x000fd000078e3cff */
[----:B------:R-:W-:Y:S06]  /*35b0*/  UGETNEXTWORKID.BROADCAST [UR6], [UR7] ;  /* 0x00000000060073ca */ /* 0x000fec0008000100 */
[----:B--2---:R-:W-:-:S04]  /*35c0*/  SHF.L.U32 R5, R8, 0x1f, RZ ;  /* 0x0000001f08057819 */ /* 0x004fc800000006ff */
[----:B------:R-:W2:Y:S02]  /*35d0*/  SYNCS.PHASECHK.TRANS64.TRYWAIT P1, [UR4+0xd0], R5 ;  /* 0x0000d005ff0075a7 */ /* 0x000ea40008021104 */
[----:B--2---:R-:W-:Y:S05]  /*35e0*/  @!P1 BRA `(.L_x_51) ;  /* 0x0000006000f89947 */ /* 0x004fea0003800000 */
.L_x_156:
[----:B-1----:R-:W1:Y:S01]  /*35f0*/  LDS.128 R4, [UR4+0x110] ;  /* 0x00011004ff047984 */ /* 0x002e620008000c00 */
[----:B------:R-:W-:Y:S01]  /*3600*/  LOP3.LUT R8, R8, 0x1, RZ, 0x3c, !PT ;  /* 0x0000000108087812 */ /* 0x000fe200078e3cff */
[----:B------:R-:W-:Y:S01]  /*3610*/  @!PT LDS RZ, [RZ] ;  /* 0x00000000fffff984 */ /* 0x000fe20000000800 */
[----:B------:R-:W-:Y:S01]  /*3620*/  @!PT LDS RZ, [RZ] ;  /* 0x00000000fffff984 */ /* 0x000fe20000000800 */
[----:B------:R-:W-:Y:S01]  /*3630*/  @!PT LDS RZ, [RZ] ;  /* 0x00000000fffff984 */ /* 0x000fe20000000800 */
[----:B------:R-:W-:Y:S01]  /*3640*/  @!PT LDS RZ, [RZ] ;  /* 0x00000000fffff984 */ /* 0x000fe20000000800 */
[----:B------:R2:W-:Y:S06]  /*3650*/  MEMBAR.ALL.CTA ;  /* 0x0000000000007992 */ /* 0x0005ec0000008000 */
[----:B--2---:R-:W2:Y:S02]  /*3660*/  FENCE.VIEW.ASYNC.S ;  /* 0x00000000000073c6 */ /* 0x004ea40000000000 */
[----:B--2---:R-:W-:Y:S01]  /*3670*/  SYNCS.ARRIVE.TRANS64.RED.A1T0 RZ, [UR5], RZ ;  /* 0x000000ffffff79a7 */ /* 0x004fe20008100405 */
[----:B-1----:R-:W-:-:S13]  /*3680*/  LOP3.LUT P1, RZ, R6, 0x1, RZ, 0xc0, !PT ;  /* 0x0000000106ff7812 */ /* 0x002fda000782c0ff */
[----:B------:R-:W-:Y:S05]  /*3690*/  @P1 BRA `(.L_x_52) ;  /* 0xfffffffc00981947 */ /* 0x000fea000383ffff */
[----:B------:R-:W-:-:S04]  /*36a0*/  SHF.L.U32 R0, R3, 0x1f, RZ ;  /* 0x0000001f03007819 */ /* 0x000fc800000006ff */
[----:B------:R-:W1:Y:S02]  /*36b0*/  SYNCS.PHASECHK.TRANS64 P0, [UR4+0xd8], R0 ;  /* 0x0000d800ff0075a7 */ /* 0x000e640008001004 */
[----:B-1----:R-:W-:Y:S05]  /*36c0*/  @P0 EXIT ;  /* 0x000000000000094d */ /* 0x002fea0003800000 */
[----:B------:R-:W-:-:S07]  /*36d0*/  MOV R0, UR4 ;  /* 0x0000000400007c02 */ /* 0x000fce0008000f00 */
.L_x_53:
[----:B-1----:R-:W-:-:S04]  /*36e0*/  SHF.L.U32 R2, R3, 0x1f, RZ ;  /* 0x0000001f03027819 */ /* 0x002fc800000006ff */
[----:B------:R1:W2:Y:S03]  /*36f0*/  SYNCS.PHASECHK.TRANS64.TRYWAIT P0, [R0+URZ+0xd8], R2 ;  /* 0x0000d802000075a7 */ /* 0x0002a600080011ff */
[----:B--2---:R-:W-:Y:S05]  /*3700*/  @!P0 NANOSLEEP.SYNCS 0x989680 ;  /* 0x009896800000895d */ /* 0x004fea0003900000 */
[----:B------:R-:W2:Y:S02]  /*3710*/  @!P0 SYNCS.PHASECHK.TRANS64 P0, [R0+URZ+0xd8], R2 ;  /* 0x0000d802000085a7 */ /* 0x000ea400080010ff */
[----:B--2---:R-:W-:Y:S05]  /*3720*/  @P0 EXIT ;  /* 0x000000000000094d */ /* 0x004fea0003800000 */
[----:B------:R-:W-:Y:S05]  /*3730*/  BRA `(.L_x_53) ;  /* 0xfffffffc00e87947 */ /* 0x000fea000383ffff */
.L_x_49:
[----:B------:R-:W-:Y:S05]  /*3740*/  BRA.U UP4, `(.L_x_54) ;  /* 0x0000000d04947547 */ /* 0x000fea000b800000 */
[----:B------:R-:W1:Y:S01]  /*3750*/  S2UR UR7, SR_CgaCtaId ;  /* 0x00000000000779c3 */ /* 0x000e620000008800 */
[----:B------:R-:W-:Y:S01]  /*3760*/  UMOV UR4, 0x40 ;  /* 0x0000004000047882 */ /* 0x000fe20000000000 */
[----:B------:R-:W-:Y:S01]  /*3770*/  NOP ;  /* 0x0000000000007918 */ /* 0x000fe20000000000 */
[----:B------:R-:W-:Y:S01]  /*3780*/  UMOV UR6, 0x400 ;  /* 0x0000040000067882 */ /* 0x000fe20000000000 */
[----:B-1----:R-:W-:Y:S02]  /*3790*/  ULEA UR5, UR7, UR4, 0x18 ;  /* 0x0000000407057291 */ /* 0x002fe4000f8ec0ff */
[----:B------:R-:W-:-:S07]  /*37a0*/  ULEA UR6, UR7, UR6, 0x18 ;  /* 0x0000000607067291 */ /* 0x000fce000f8ec0ff */
[----:B------:R-:W1:Y:S02]  /*37b0*/  LDS.U8 R0, [UR5+0x1c] ;  /* 0x00001c05ff007984 */ /* 0x000e640008000000 */
[----:B-1----:R-:W-:-:S13]  /*37c0*/  ISETP.NE.AND P0, PT, R0, RZ, PT ;  /* 0x000000ff0000720c */ /* 0x002fda0003f05270 */
[----:B------:R-:W-:Y:S05]  /*37d0*/  @P0 BRA `(.L_x_55) ;  /* 0x0000000000580947 */ /* 0x000fea0003800000 */
[----:B------:R-:W-:-:S13]  /*37e0*/  ELECT P0, URZ, PT ;  /* 0x0000000000ff782f */ /* 0x000fda0003800000 */
[----:B------:R-:W-:Y:S05]  /*37f0*/  @!P0 BRA `(.L_x_56) ;  /* 0x0000000000608947 */ /* 0x000fea0003800000 */
[----:B------:R-:W-:Y:S01]  /*3800*/  UMOV UR4, 0x10 ;  /* 0x0000001000047882 */ /* 0x000fe20000000000 */
[----:B------:R-:W-:Y:S01]  /*3810*/  HFMA2 R0, -RZ, RZ, 0, 5.9604644775390625e-08 ;  /* 0x00000001ff007431 */ /* 0x000fe200000001ff */
[----:B------:R-:W-:-:S03]  /*3820*/  MOV R3, 0xffff ;  /* 0x0000ffff00037802 */ /* 0x000fc60000000f00 */
[----:B------:R-:W-:Y:S04]  /*3830*/  DEPBAR.LE SB1, 0x36 ;  /* 0x00009d800000791a */ /* 0x000fe80000000000 */
[----:B------:R-:W1:Y:S02]  /*3840*/  UTCATOMSWS.FIND_AND_SET.ALIGN UP0, UR4, UR4 ;  /* 0x00000004000475e3 */ /* 0x000e640008000800 */
[----:B-1----:R-:W-:Y:S01]  /*3850*/  MOV R4, UR4 ;  /* 0x0000000400047c02 */ /* 0x002fe20008000f00 */
[----:B------:R-:W-:Y:S06]  /*3860*/  BRA.U UP0, `(.L_x_57) ;  /* 0x0000000100187547 */ /* 0x000fec000b800000 */
.L_x_58:
[----:B------:R-:W-:Y:S05]  /*3870*/  NANOSLEEP 0x64 ;  /* 0x000000640000795d */ /* 0x000fea0003800000 */
[----:B------:R-:W-:-:S05]  /*3880*/  UMOV UR4, 0x10 ;  /* 0x0000001000047882 */ /* 0x000fca0000000000 */
[----:B------:R-:W-:Y:S04]  /*3890*/  DEPBAR.LE SB1, 0x36 ;  /* 0x00009d800000791a */ /* 0x000fe80000000000 */
[----:B------:R-:W1:Y:S02]  /*38a0*/  UTCATOMSWS.FIND_AND_SET.ALIGN UP0, UR4, UR4 ;  /* 0x00000004000475e3 */ /* 0x000e640008000800 */
[----:B-1----:R-:W-:Y:S01]  /*38b0*/  MOV R4, UR4 ;  /* 0x0000000400047c02 */ /* 0x002fe20008000f00 */
[----:B------:R-:W-:Y:S05]  /*38c0*/  BRA.U !UP0, `(.L_x_58) ;  /* 0xfffffffd08e87547 */ /* 0x000fea000b83ffff */
.L_x_57:
[-C--:B------:R-:W-:Y:S02]  /*38d0*/  SHF.L.U32 R3, R3, R4.reuse, RZ ;  /* 0x0000000403037219 */ /* 0x080fe400000006ff */
[----:B------:R-:W-:Y:S01]  /*38e0*/  SHF.L.U32 R0, R0, R4, RZ ;  /* 0x0000000400007219 */ /* 0x000fe200000006ff */
[----:B------:R-:W-:Y:S02]  /*38f0*/  IMAD.SHL.U32 R4, R4, 0x20, RZ ;  /* 0x0000002004047824 */ /* 0x000fe400078e00ff */
[----:B------:R1:W-:Y:S04]  /*3900*/  ATOMS.OR RZ, [UR5+0x14], R3 ;  /* 0x00001403ffff798c */ /* 0x0003e8000b000005 */
[----:B------:R1:W-:Y:S04]  /*3910*/  ATOMS.OR RZ, [UR5+0x18], R0 ;  /* 0x00001800ffff798c */ /* 0x0003e8000b000005 */
[----:B------:R1:W-:Y:S01]  /*3920*/  STS [UR6+0x120], R4 ;  /* 0x00012004ff007988 */ /* 0x0003e20008000806 */
[----:B------:R-:W-:Y:S05]  /*3930*/  BRA `(.L_x_56) ;  /* 0x0000000000107947 */ /* 0x000fea0003800000 */
.L_x_55:
[----:B------:R-:W-:Y:S02]  /*3940*/  MOV R0, 0xffffffff ;  /* 0xffffffff00007802 */ /* 0x000fe40000000f00 */
[----:B------:R-:W-:-:S03]  /*3950*/  MOV R4, 0x3980 ;  /* 0x0000398000047802 */ /* 0x000fc60000000f00 */
[----:B------:R1:W-:Y:S04]  /*3960*/  STS [UR6+0x120], R0 ;  /* 0x00012000ff007988 */ /* 0x0003e80008000806 */
[----:B-1---5:R-:W-:Y:S05]  /*3970*/  CALL.REL.NOINC `($__internal_1_$__cuda_sm10x_tcgen05_guardrail_trap_phase_invalid_during_alloc) ;  /* 0x0000006800087944 */ /* 0x022fea0003c00000 */
.L_x_56:
[----:B------:R-:W-:Y:S05]  /*3980*/  WARPSYNC.ALL ;  /* 0x0000000000007948 */ /* 0x000fea0003800000 */
[----:B------:R-:W2:Y:S01]  /*3990*/  S2UR UR4, SR_CgaCtaId ;  /* 0x00000000000479c3 */ /* 0x000ea20000008800 */
[----:B------:R-:W-:Y:S01]  /*39a0*/  UMOV UR20, 0x400 ;  /* 0x0000040000147882 */ /* 0x000fe20000000000 */
[----:B------:R-:W-:-:S06]  /*39b0*/  NOP ;  /* 0x0000000000007918 */ /* 0x000fcc0000000000 */
[----:B------:R-:W-:Y:S06]  /*39c0*/  BAR.ARV 0x6, 0xa0 ;  /* 0x0182800000007b1d */ /* 0x000fec0000002000 */
[----:B------:R-:W3:Y:S01]  /*39d0*/  LDCU.64 UR6, c[0x0][0x388] ;  /* 0x00007100ff0677ac */ /* 0x000ee20008000a00 */
[----:B------:R-:W-:Y:S01]  /*39e0*/  LOP3.LUT R2, R2, 0xffff, RZ, 0xc0, !PT ;  /* 0x0000ffff02027812 */ /* 0x000fe200078ec0ff */
[----:B------:R-:W-:Y:S01]  /*39f0*/  IMAD.MOV.U32 R10, RZ, RZ, 0x1 ;  /* 0x00000001ff0a7424 */ /* 0x000fe200078e00ff */
[----:B------:R-:W-:Y:S01]  /*3a00*/  CS2R R8, SRZ ;  /* 0x0000000000087805 */ /* 0x000fe2000001ff00 */
[----:B------:R-:W4:Y:S01]  /*3a10*/  LDCU.64 UR8, c[0x0][0x390] ;  /* 0x00007200ff0877ac */ /* 0x000f220008000a00 */
[----:B------:R-:W-:Y:S01]  /*3a20*/  R2UR UR21, R2 ;  /* 0x00000000021572ca */ /* 0x000fe200000e0000 */
[----:B------:R-:W-:Y:S01]  /*3a30*/  UMOV UR24, URZ ;  /* 0x000000ff00187c82 */ /* 0x000fe20008000000 */
[----:B------:R-:W-:Y:S01]  /*3a40*/  UMOV UR19, URZ ;  /* 0x000000ff00137c82 */ /* 0x000fe20008000000 */
[----:B--2---:R-:W-:Y:S01]  /*3a50*/  ULEA UR20, UR4, UR20, 0x18 ;  /* 0x0000001404147291 */ /* 0x004fe2000f8ec0ff */
[----:B------:R-:W-:Y:S01]  /*3a60*/  UMOV UR32, 0x0 ;  /* 0x0000000000207882 */ /* 0x000fe20000000000 */
[----:B------:R-:W-:Y:S01]  /*3a70*/  UMOV UR33, 0x4210910 ;  /* 0x0421091000217882 */ /* 0x000fe20000000000 */
[----:B------:R-:W-:Y:S01]  /*3a80*/  UMOV UR30, 0x0 ;  /* 0x00000000001e7882 */ /* 0x000fe20000000000 */
[----:B------:R-:W-:Y:S01]  /*3a90*/  UMOV UR31, 0x4210910 ;  /* 0x04210910001f7882 */ /* 0x000fe20000000000 */
[----:B------:R-:W-:Y:S01]  /*3aa0*/  UMOV UR28, 0x0 ;  /* 0x00000000001c7882 */ /* 0x000fe20000000000 */
[----:B------:R-:W-:Y:S01]  /*3ab0*/  UMOV UR29, 0x4210910 ;  /* 0x04210910001d7882 */ /* 0x000fe20000000000 */
[----:B---3--:R-:W-:-:S02]  /*3ac0*/  UIADD3 UR4, UPT, UPT, UR6, 0x1f, URZ ;  /* 0x0000001f06047890 */ /* 0x008fc4000fffe0ff */
[----:B------:R-:W2:Y:S01]  /*3ad0*/  LDS R11, [UR20+0x120] ;  /* 0x00012014ff0b7984 */ /* 0x000ea20008000800 */
[----:B------:R-:W-:Y:S01]  /*3ae0*/  UMOV UR26, 0x0 ;  /* 0x00000000001a7882 */ /* 0x000fe20000000000 */
[----:B------:R-:W-:Y:S01]  /*3af0*/  UMOV UR27, 0x4210910 ;  /* 0x04210910001b7882 */ /* 0x000fe20000000000 */
[----:B------:R-:W-:-:S04]  /*3b00*/  USHF.R.S32.HI UR5, URZ, 0x1f, UR4 ;  /* 0x0000001fff057899 */ /* 0x000fc80008011404 */
[----:B------:R-:W-:Y:S02]  /*3b10*/  ULEA.HI UR4, UR5, UR4, URZ, 0x5 ;  /* 0x0000000405047291 */ /* 0x000fe4000f8f28ff */
[----:B------:R-:W-:Y:S02]  /*3b20*/  UIADD3 UR5, UPT, UPT, UR20, 0x8800, URZ ;  /* 0x0000880014057890 */ /* 0x000fe4000fffe0ff */
[----:B------:R-:W-:Y:S02]  /*3b30*/  USHF.R.S32.HI UR4, URZ, 0x5, UR4 ;  /* 0x00000005ff047899 */ /* 0x000fe40008011404 */
[----:B------:R-:W-:Y:S02]  /*3b40*/  USHF.R.U32.HI UR6, URZ, 0x4, UR5 ;  /* 0x00000004ff067899 */ /* 0x000fe40008011605 */
[----:B------:R-:W-:Y:S02]  /*3b50*/  UIMAD UR4, UR4, UR7, URZ ;  /* 0x00000007040472a4 */ /* 0x000fe4000f8e02ff */
[----:B------:R-:W-:-:S02]  /*3b60*/  ULOP3.LUT UR6, UR6, 0x3fff, URZ, 0xc0, !UPT ;  /* 0x00003fff06067892 */ /* 0x000fc4000f8ec0ff */
[----:B----4-:R-:W-:Y:S02]  /*3b70*/  UIMAD UR4, UR4, UR8, URZ ;  /* 0x00000008040472a4 */ /* 0x010fe4000f8e02ff */
[----:B------:R-:W-:Y:S02]  /*3b80*/  ULOP3.LUT UR22, UR6, 0x10000, URZ, 0xfc, !UPT ;  /* 0x0001000006167892 */ /* 0x000fe4000f8efcff */
[----:B------:R-:W-:Y:S02]  /*3b90*/  UIMAD UR9, UR4, UR9, URZ ;  /* 0x00000009040972a4 */ /* 0x000fe4000f8e02ff */
[----:B------:R-:W-:Y:S02]  /*3ba0*/  UIADD3 UR4, UPT, UPT, UR20, 0x18800, URZ ;  /* 0x0001880014047890 */ /* 0x000fe4000fffe0ff */
[----:B------:R-:W-:Y:S02]  /*3bb0*/  UIADD3 UR35, UPT, UPT, UR9, -0x1, URZ ;  /* 0xffffffff09237890 */ /* 0x000fe4000fffe0ff */
[----:B------:R-:W-:-:S02]  /*3bc0*/  USHF.R.U32.HI UR5, URZ, 0x4, UR4 ;  /* 0x00000004ff057899 */ /* 0x000fc40008011604 */
[----:B------:R-:W-:Y:S02]  /*3bd0*/  UIADD3 UR4, UPT, UPT, UR20, 0xd8, URZ ;  /* 0x000000d814047890 */ /* 0x000fe4000fffe0ff */
[----:B------:R-:W-:Y:S02]  /*3be0*/  ULOP3.LUT UR5, UR5, 0x3fff, URZ, 0xc0, !UPT ;  /* 0x00003fff05057892 */ /* 0x000fe4000f8ec0ff */
[----:B------:R-:W-:Y:S02]  /*3bf0*/  UPRMT UR34, URZ, 0x654, UR4 ;  /* 0x00000654ff227896 */ /* 0x000fe40008000004 */
[----:B------:R-:W-:Y:S02]  /*3c00*/  ULOP3.LUT UR23, UR5, 0x1000000, URZ, 0xfc, !UPT ;  /* 0x0100000005177892 */ /* 0x000fe4000f8efcff */
[----:B------:R-:W-:Y:S01]  /*3c10*/  UISETP.GE.AND UP3, UPT, UR9, 0x1, UPT ;  /* 0x000000010900788c */ /* 0x000fe2000bf66270 */
[C---:B--2---:R-:W-:Y:S01]  /*3c20*/  VIADD R5, R11.reuse, 0x80 ;  /* 0x000000800b057836 */ /* 0x044fe20000000000 */
[----:B-1----:R-:W-:-:S04]  /*3c30*/  LOP3.LUT R4, R11, 0xffff, RZ, 0xc0, !PT ;  /* 0x0000ffff0b047812 */ /* 0x002fc800078ec0ff */
[----:B------:R-:W-:-:S05]  /*3c40*/  LOP3.LUT R5, R5, 0xffff, RZ, 0xc0, !PT ;  /* 0x0000ffff05057812 */ /* 0x000fca00078ec0ff */
[----:B------:R1:W-:Y:S02]  /*3c50*/  STL.64 [R1], R4 ;  /* 0x0000000401007387 */ /* 0x0003e40000100a00 */
.L_x_65:
[----:B-1----:R-:W-:-:S04]  /*3c60*/  SHF.L.U32 R2, R9, 0x1f, RZ ;  /* 0x0000001f09027819 */ /* 0x002fc800000006ff */
[----:B--2---:R-:W2:Y:S02]  /*3c70*/  SYNCS.PHASECHK.TRANS64.TRYWAIT P0, [UR20+0xd0], R2 ;  /* 0x0000d002ff0075a7 */ /* 0x004ea40008001114 */
[----:B--2-4-:R-:W-:Y:S05]  /*3c80*/  @!P0 BRA `(.L_x_59) ;  /* 0x0000005c00688947 */ /* 0x014fea0003800000 */
.L_x_158:
[----:B-1----:R-:W1:Y:S01]  /*3c90*/  LDS.128 R4, [UR20+0x110] ;  /* 0x00011014ff047984 */ /* 0x002e620008000c00 */
[----:B------:R-:W-:Y:S01]  /*3ca0*/  ULEA UR25, UR24, UR20, 0x3 ;  /* 0x0000001418197291 */ /* 0x000fe2000f8e18ff */
[----:B--2---:R-:W-:Y:S01]  /*3cb0*/  SHF.L.U32 R2, R10, 0x1f, RZ ;  /* 0x0000001f0a027819 */ /* 0x004fe200000006ff */
[----:B------:R-:W-:Y:S01]  /*3cc0*/  @!PT LDS RZ, [RZ] ;  /* 0x00000000fffff984 */ /* 0x000fe20000000800 */
[----:B------:R-:W-:Y:S01]  /*3cd0*/  @!PT LDS RZ, [RZ] ;  /* 0x00000000fffff984 */ /* 0x000fe20000000800 */
[----:B------:R-:W-:Y:S01]  /*3ce0*/  @!PT LDS RZ, [RZ] ;  /* 0x00000000fffff984 */ /* 0x000fe20000000800 */
[----:B------:R-:W-:Y:S01]  /*3cf0*/  @!PT LDS RZ, [RZ] ;  /* 0x00000000fffff984 */ /* 0x000fe20000000800 */
[----:B------:R2:W-:Y:S06]  /*3d00*/  MEMBAR.ALL.CTA ;  /* 0x0000000000007992 */ /* 0x0005ec0000008000 */
[----:B--2---:R-:W2:Y:S02]  /*3d10*/  FENCE.VIEW.ASYNC.S ;  /* 0x00000000000073c6 */ /* 0x004ea40000000000 */
[----:B--2---:R-:W-:Y:S01]  /*3d20*/  SYNCS.ARRIVE.TRANS64.RED.A1T0 RZ, [UR34], RZ ;  /* 0x000000ffffff79a7 */ /* 0x004fe20008100422 */
[----:B------:R-:W2:Y:S02]  /*3d30*/  SYNCS.PHASECHK.TRANS64.TRYWAIT P0, [UR25+0xf0], R2 ;  /* 0x0000f002ff0075a7 */ /* 0x000ea40008001119 */
[----:B-12---:R-:W-:Y:S05]  /*3d40*/  @!P0 BRA `(.L_x_60) ;  /* 0x0000005c00508947 */ /* 0x006fea0003800000 */
.L_x_160:
[----:B------:R-:W-:Y:S05]  /*3d50*/  BRA.U !UP3, `(.L_x_61) ;  /* 0x000000010bfc7547 */ /* 0x000fea000b800000 */
[----:B-1----:R-:W-:Y:S01]  /*3d60*/  IMAD.U32 R0, RZ, RZ, UR24 ;  /* 0x00000018ff007e24 */ /* 0x002fe2000f8e00ff */
[----:B------:R-:W-:-:S04]  /*3d70*/  ULEA UR4, UR19, UR20, 0x3 ;  /* 0x0000001413047291 */ /* 0x000fc8000f8e18ff */
[----:B------:R-:W-:-:S05]  /*3d80*/  LEA R0, R0, R1, 0x2 ;  /* 0x0000000100007211 */ /* 0x000fca00078e10ff */
[----:B------:R1:W5:Y:S01]  /*3d90*/  LDL R2, [R0] ;  /* 0x0000000000027983 */ /* 0x0003620000100800 */
[----:B------:R-:W-:Y:S01]  /*3da0*/  UPLOP3.LUT UP2, UPT, UPT, UPT, UPT, 0x40, 0x4 ;  /* 0x000000000004789c */ /* 0x000fe20003f4e870 */
[----:B------:R-:W-:Y:S01]  /*3db0*/  UMOV UR17, UR35 ;  /* 0x0000002300117c82 */ /* 0x000fe20008000000 */
[----:B-1----:R-:W-:-:S04]  /*3dc0*/  SHF.L.U32 R0, R8, 0x1f, RZ ;  /* 0x0000001f08007819 */ /* 0x002fc800000006ff */
[----:B------:R1:W2:Y:S01]  /*3dd0*/  SYNCS.PHASECHK.TRANS64.TRYWAIT P2, [UR4], R0 ;  /* 0x00000000ff0075a7 */ /* 0x0002a20008041104 */
[----:B------:R-:W-:-:S05]  /*3de0*/  UMOV UR4, UR19 ;  /* 0x0000001300047c82 */ /* 0x000fca0008000000 */
.L_x_64:
[----:B------:R-:W-:Y:S01]  /*3df0*/  ULEA UR18, UR4, UR20, 0x3 ;  /* 0x0000001404127291 */ /* 0x000fe2000f8e18ff */
[----:B--234-:R-:W-:Y:S11]  /*3e00*/  @P2 BRA `(.L_x_62) ;  /* 0x00000000000c2947 */ /* 0x01cff60003800000 */
[----:B------:R-:W-:Y:S04]  /*3e10*/  SHF.L.U32 R3, R8, 0x1f, RZ ;  /* 0x0000001f08037819 */ /* 0x000fe800000006ff */
[----:B------:R-:W2:Y:S02]  /*3e20*/  SYNCS.PHASECHK.TRANS64.TRYWAIT P0, [UR18], R3 ;  /* 0x00000003ff0075a7 */ /* 0x000ea40008001112 */
[----:B--2---:R-:W-:Y:S05]  /*3e30*/  @!P0 BRA `(.L_x_63) ;  /* 0x0000005c002c8947 */ /* 0x004fea0003800000 */
.L_x_62:
[----:B------:R-:W-:Y:S01]  /*3e40*/  UISETP.NE.AND UP0, UPT, UR17, URZ, UPT ;  /* 0x000000ff1100728c */ /* 0x000fe2000bf05270 */
[----:B------:R-:W-:Y:S01]  /*3e50*/  PLOP3.LUT P2, PT, PT, PT, PT, 0x80, 0x8 ;  /* 0x000000000008781c */ /* 0x000fe20003f4f070 */
[----:B------:R-:W-:Y:S01]  /*3e60*/  UIADD3 UR5, UPT, UPT, UR4, 0x1, URZ ;  /* 0x0000000104057890 */ /* 0x000fe2000fffe0ff */
[----:B------:R-:W-:Y:S11]  /*3e70*/  ELECT P1, URZ, PT ;  /* 0x0000000000ff782f */ /* 0x000ff60003820000 */
[----:B------:R-:W-:Y:S02]  /*3e80*/  @!UPT UIADD3 URZ, UPT, UPT, URZ, URZ, URZ ;  /* 0x000000fffffff290 */ /* 0x000fe4000fffe0ff */
[----:B-----5:R-:W-:Y:S01]  /*3e90*/  @P1 R2UR.BROADCAST UR8, R2 ;  /* 0x00000000020812ca */ /* 0x020fe200008e0000 */
[----:B------:R-:W-:Y:S01]  /*3ea0*/  UISETP.NE.AND UP1, UPT, UR5, 0x8, UPT ;  /* 0x000000080500788c */ /* 0x000fe2000bf25270 */
[----:B------:R-:W-:Y:S01]  /*3eb0*/  PLOP3.LUT P0, PT, PT, PT, UP0, 0x80, 0x8 ;  /* 0x000000000008781c */ /* 0x000fe20003f0f008 */
[----:B------:R-:W-:Y:S02]  /*3ec0*/  ULEA UR10, UR4, UR23, 0xa ;  /* 0x00000017040a7291 */ /* 0x000fe4000f8e50ff */
[----:B------:R-:W-:Y:S02]  /*3ed0*/  USEL UR6, URZ, 0x1, UP1 ;  /* 0x00000001ff067887 */ /* 0x000fe40008800000 */
[----:B------:R-:W-:Y:S02]  /*3ee0*/  USEL UR19, UR5, URZ, UP1 ;  /* 0x000000ff05137287 */ /* 0x000fe40008800000 */
[----:B------:R-:W-:Y:S02]  /*3ef0*/  ULEA UR14, UR4, UR22, 0x9 ;  /* 0x00000016040e7291 */ /* 0x000fe4000f8e48ff */
[----:B------:R-:W-:Y:S01]  /*3f00*/  @UP0 ULEA UR5, UR19, UR20, 0x3 ;  /* 0x0000001413050291 */ /* 0x000fe2000f8e18ff */
[----:B------:R-:W-:Y:S01]  /*3f10*/  LOP3.LUT R8, R8, UR6, RZ, 0x3c, !PT ;  /* 0x0000000608087c12 */ /* 0x000fe2000f8e3cff */
[----:B------:R-:W-:Y:S02]  /*3f20*/  UIADD3 UR6, UPT, UPT, UR10, 0x40, URZ ;  /* 0x000000400a067890 */ /* 0x000fe4000fffe0ff */
[----:B------:R-:W-:Y:S01]  /*3f30*/  UIADD3 UR4, UPT, UPT, UR14, 0x2, URZ ;  /* 0x000000020e047890 */ /* 0x000fe2000fffe0ff */
[----:B-1----:R-:W-:Y:S01]  /*3f40*/  @P0 SHF.L.U32 R0, R8, 0x1f, RZ ;  /* 0x0000001f08000819 */ /* 0x002fe200000006ff */
[----:B------:R-:W-:Y:S01]  /*3f50*/  UIADD3 UR12, UPT, UPT, UR10, 0x80, URZ ;  /* 0x000000800a0c7890 */ /* 0x000fe2000fffe0ff */
[----:B------:R-:W-:Y:S02]  /*3f60*/  UMOV UR11, 0x20004020 ;  /* 0x20004020000b7882 */ /* 0x000fe40000000000 */
[----:B------:R3:W4:Y:S01]  /*3f70*/  @P0 SYNCS.PHASECHK.TRANS64.TRYWAIT P2, [UR5], R0 ;  /* 0x00000000ff0005a7 */ /* 0x0007220008041105 */
[----:B------:R-:W-:Y:S11]  /*3f80*/  ELECT P0, URZ, PT ;  /* 0x0000000000ff782f */ /* 0x000ff60003800000 */
[----:B------:R-:W-:Y:S02]  /*3f90*/  @!UPT UIADD3 URZ, UPT, UPT, URZ, URZ, URZ ;  /* 0x000000fffffff290 */ /* 0x000fe4000fffe0ff */
[C---:B------:R-:W-:Y:S02]  /*3fa0*/  @P0 R2UR.BROADCAST UR16, R2.reuse ;  /* 0x00000000021002ca */ /* 0x040fe400008e0000 */
[----:B------:R-:W-:Y:S01]  /*3fb0*/  ELECT P0, URZ, PT ;  /* 0x0000000000ff782f */ /* 0x000fe20003800000 */
[----:B------:R-:W-:Y:S01]  /*3fc0*/  UMOV UR15, 0x40004040 ;  /* 0x40004040000f7882 */ /* 0x000fe20000000000 */
[----:B------:R-:W-:Y:S01]  /*3fd0*/  UMOV UR7, 0x20004020 ;  /* 0x2000402000077882 */ /* 0x000fe20000000000 */
[----:B------:R1:W-:Y:S01]  /*3fe0*/  UTCHMMA gdesc[UR14], gdesc[UR10], tmem[UR8], tmem[UR32], idesc[UR33], UP2 ;  /* 0x00ff200a0e0075ea */ /* 0x0003e20009000008 */
[----:B------:R-:W-:Y:S01]  /*3ff0*/  UPLOP3.LUT UP2, UPT, UPT, UPT, UPT, 0x80, 0x8 ;  /* 0x000000000008789c */ /* 0x000fe20003f4f070 */
[----:B------:R-:W-:Y:S01]  /*4000*/  UMOV UR5, 0x40004040 ;  /* 0x4000404000057882 */ /* 0x000fe20000000000 */
[----:B------:R-:W-:Y:S01]  /*4010*/  UMOV UR13, 0x20004020 ;  /* 0x20004020000d7882 */ /* 0x000fe20000000000 */
[----:B------:R-:W-:Y:S04]  /*4020*/  UMOV UR9, 0x40004040 ;  /* 0x4000404000097882 */ /* 0x000fe80000000000 */
[----:B------:R2:W-:Y:S01]  /*4030*/  UTCHMMA gdesc[UR4], gdesc[UR6], tmem[UR16], tmem[UR30], idesc[UR31], UPT ;  /* 0x00ff1e06040075ea */ /* 0x0005e2000b800010 */
[----:B-1----:R-:W-:Y:S01]  /*4040*/  UIADD3 UR8, UPT, UPT, UR14, 0x4, URZ ;  /* 0x000000040e087890 */ /* 0x002fe2000fffe0ff */
[C---:B------:R-:W-:Y:S02]  /*4050*/  @P0 R2UR.BROADCAST UR15, R2.reuse ;  /* 0x00000000020f02ca */ /* 0x040fe400008e0000 */
[----:B------:R-:W-:Y:S01]  /*4060*/  ELECT P0, URZ, PT ;  /* 0x0000000000ff782f */ /* 0x000fe20003800000 */
[----:B------:R-:W-:Y:S02]  /*4070*/  UIADD3 UR10, UPT, UPT, UR10, 0xc0, URZ ;  /* 0x000000c00a0a7890 */ /* 0x000fe4000fffe0ff */
[----:B--2---:R-:W-:Y:S10]  /*4080*/  UIADD3 UR6, UPT, UPT, UR14, 0x6, URZ ;  /* 0x000000060e067890 */ /* 0x004ff4000fffe0ff */
[----:B------:R-:W-:Y:S01]  /*4090*/  @P0 R2UR.BROADCAST UR14, R2 ;  /* 0x00000000020e02ca */ /* 0x000fe200008e0000 */
[----:B------:R-:W-:Y:S02]  /*40a0*/  UIADD3 UR5, UPT, UPT, UR18, 0x40, URZ ;  /* 0x0000004012057890 */ /* 0x000fe4000fffe0ff */
[----:B------:R-:W-:Y:S01]  /*40b0*/  UIADD3 UR4, UPT, UPT, UR17, 0x1, URZ ;  /* 0x0000000111047890 */ /* 0x000fe2000fffe0ff */
[----:B------:R1:W-:Y:S01]  /*40c0*/  UTCHMMA gdesc[UR8], gdesc[UR12], tmem[UR15], tmem[UR28], idesc[UR29], UPT ;  /* 0x00ff1c0c080075ea */ /* 0x0003e2000b80000f */
[----:B------:R-:W-:Y:S02]  /*40d0*/  UMOV UR7, 0x40004040 ;  /* 0x4000404000077882 */ /* 0x000fe40000000000 */
[----:B------:R-:W-:Y:S03]  /*40e0*/  UISETP.GT.U32.AND UP0, UPT, UR4, 0x1, UPT ;  /* 0x000000010400788c */ /* 0x000fe6000bf04070 */
[----:B------:R-:W-:Y:S03]  /*40f0*/  UMOV UR4, UR19 ;  /* 0x0000001300047c82 */ /* 0x000fe60008000000 */
[----:B------:R3:W-:Y:S01]  /*4100*/  UTCHMMA gdesc[UR6], gdesc[UR10], tmem[UR14], tmem[UR26], idesc[UR27], UPT ;  /* 0x00ff1a0a060075ea */ /* 0x0007e2000b80000e */
[----:B------:R3:W-:Y:S01]  /*4110*/  UTCBAR.MULTICAST [UR5], URZ, UR21 ;  /* 0x000000ff050073e9 */ /* 0x0007e20008000815 */
[----:B-1----:R-:W-:Y:S07]  /*4120*/  UIADD3 UR8, UPT, UPT, UR17, -0x1, URZ ;  /* 0xffffffff11087890 */ /* 0x002fee000fffe0ff */
[----:B------:R-:W-:Y:S01]  /*4130*/  UMOV UR17, UR8 ;  /* 0x0000000800117c82 */ /* 0x000fe20008000000 */
[----:B------:R-:W-:Y:S05]  /*4140*/  BRA.U UP0, `(.L_x_64) ;  /* 0xfffffffd00287547 */ /* 0x000fea000b83ffff */
.L_x_61:
[----:B------:R-:W-:Y:S01]  /*4150*/  UIADD3 UR4, UPT, UPT, UR24, 0x1, URZ ;  /* 0x0000000118047890 */ /* 0x000fe2000fffe0ff */
[----:B------:R-:W-:Y:S01]  /*4160*/  LOP3.LUT P0, RZ, R6, 0x1, RZ, 0xc0, !PT ;  /* 0x0000000106ff7812 */ /* 0x000fe2000780c0ff */
[----:B---3--:R-:W-:Y:S01]  /*4170*/  UIADD3 UR5, UPT, UPT, UR25, 0xe0, URZ ;  /* 0x000000e019057890 */ /* 0x008fe2000fffe0ff */
[----:B------:R-:W-:Y:S01]  /*4180*/  LOP3.LUT R9, R9, 0x1, RZ, 0x3c, !PT ;  /* 0x0000000109097812 */ /* 0x000fe200078e3cff */
[----:B------:R-:W-:-:S04]  /*4190*/  UISETP.NE.AND UP0, UPT, UR4, 0x2, UPT ;  /* 0x000000020400788c */ /* 0x000fc8000bf05270 */
[----:B------:R-:W-:Y:S02]  /*41a0*/  USEL UR6, URZ, 0x1, UP0 ;  /* 0x00000001ff067887 */ /* 0x000fe40008000000 */
[----:B------:R-:W-:Y:S01]  /*41b0*/  USEL UR24, UR4, URZ, UP0 ;  /* 0x000000ff04187287 */ /* 0x000fe20008000000 */
[----:B------:R2:W-:Y:S03]  /*41c0*/  UTCBAR [UR5], URZ ;  /* 0x000000ff050073e9 */ /* 0x0005e600080000ff */
[----:B------:R-:W-:Y:S01]  /*41d0*/  LOP3.LUT R10, R10, UR6, RZ, 0x3c, !PT ;  /* 0x000000060a0a7c12 */ /* 0x000fe2000f8e3cff */
[----:B------:R-:W-:Y:S07]  /*41e0*/  @P0 BRA `(.L_x_65) ;  /* 0xfffffff8009c0947 */ /* 0x000fee000383ffff */
[----:B------:R-:W3:Y:S01]  /*41f0*/  S2UR UR6, SR_CgaCtaId ;  /* 0x00000000000679c3 */ /* 0x000ee20000008800 */
[----:B------:R-:W-:Y:S01]  /*4200*/  ELECT P0, URZ, PT ;  /* 0x0000000000ff782f */ /* 0x000fe20003800000 */
[----:B-1----:R-:W-:Y:S01]  /*4210*/  IMAD.MOV.U32 R0, RZ, RZ, 0x1 ;  /* 0x00000001ff007424 */ /* 0x002fe200078e00ff */
[----:B------:R-:W-:Y:S01]  /*4220*/  UIADD3 UR20, UPT, UPT, UR20, 0xf0, URZ ;  /* 0x000000f014147890 */ /* 0x000fe2000fffe0ff */
[----:B------:R-:W-:Y:S01]  /*4230*/  SHF.L.U32 R2, R10, 0x1f, RZ ;  /* 0x0000001f0a027819 */ /* 0x000fe200000006ff */
[----:B------:R-:W-:-:S03]  /*4240*/  UMOV UR4, 0x40 ;  /* 0x0000004000047882 */ /* 0x000fc60000000000 */
[----:B------:R-:W-:Y:S01]  /*4250*/  UVIRTCOUNT.DEALLOC.SMPOOL 0x80 ;  /* 0x000000800000784c */ /* 0x000fe20000000000 */
[----:B---3--:R-:W-:Y:S02]  /*4260*/  ULEA UR6, UR6, UR4, 0x18 ;  /* 0x0000000406067291 */ /* 0x008fe4000f8ec0ff */
[----:B------:R-:W-:-:S07]  /*4270*/  ULEA UR4, UR24, UR20, 0x3 ;  /* 0x0000001418047291 */ /* 0x000fce000f8e18ff */
[----:B------:R1:W-:Y:S02]  /*4280*/  @P0 STS.U8 [UR6+0x1c], R0 ;  /* 0x00001c00ff000988 */ /* 0x0003e40008000006 */
[----:B------:R-:W3:Y:S02]  /*4290*/  SYNCS.PHASECHK.TRANS64.TRYWAIT P0, [UR4], R2 ;  /* 0x00000002ff0075a7 */ /* 0x000ee40008001104 */
[----:B-1-3--:R-:W-:Y:S05]  /*42a0*/  @!P0 BRA `(.L_x_66) ;  /* 0x0000005800288947 */ /* 0x00afea0003800000 */
.L_x_163:
[----:B------:R-:W-:-:S04]  /*42b0*/  UIADD3 UR4, UPT, UPT, UR24, 0x1, URZ ;  /* 0x0000000118047890 */ /* 0x000fc8000fffe0ff */
[----:B------:R-:W-:-:S04]  /*42c0*/  UISETP.NE.AND UP0, UPT, UR4, 0x2, UPT ;  /* 0x000000020400788c */ /* 0x000fc8000bf05270 */
[----:B--2---:R-:W-:Y:S02]  /*42d0*/  USEL UR5, URZ, 0x1, UP0 ;  /* 0x00000001ff057887 */ /* 0x004fe40008000000 */
[----:B------:R-:W-:-:S04]  /*42e0*/  USEL UR4, UR4, URZ, UP0 ;  /* 0x000000ff04047287 */ /* 0x000fc80008000000 */
[----:B------:R-:W-:Y:S01]  /*42f0*/  ULEA UR4, UR4, UR20, 0x3 ;  /* 0x0000001404047291 */ /* 0x000fe2000f8e18ff */
[----:B-1----:R-:W-:-:S04]  /*4300*/  LOP3.LUT R2, R10, UR5, RZ, 0x3c, !PT ;  /* 0x000000050a027c12 */ /* 0x002fc8000f8e3cff */
[----:B------:R-:W-:-:S04]  /*4310*/  SHF.L.U32 R2, R2, 0x1f, RZ ;  /* 0x0000001f02027819 */ /* 0x000fc800000006ff */
[----:B------:R-:W1:Y:S02]  /*4320*/  SYNCS.PHASECHK.TRANS64.TRYWAIT P0, [UR4], R2 ;  /* 0x00000002ff0075a7 */ /* 0x000e640008001104 */
[----:B-1----:R-:W-:Y:S05]  /*4330*/  @!P0 BRA `(.L_x_67) ;  /* 0x00000058001c8947 */ /* 0x002fea0003800000 */
.L_x_165:
[----:B------:R-:W-:Y:S01]  /*4340*/  NOP ;  /* 0x0000000000007918 */ /* 0x000fe20000000000 */
[----:B-1----:R-:W1:Y:S01]  /*4350*/  LDS R0, [UR6+0x14] ;  /* 0x00001406ff007984 */ /* 0x002e620008000800 */
[----:B------:R-:W-:Y:S01]  /*4360*/  LOP3.LUT R3, R11, 0xffff, RZ, 0xc0, !PT ;  /* 0x0000ffff0b037812 */ /* 0x000fe200078ec0ff */
[----:B------:R-:W-:-:S03]  /*4370*/  IMAD.MOV.U32 R2, RZ, RZ, 0xffff ;  /* 0x0000ffffff027424 */ /* 0x000fc600078e00ff */
[----:B------:R-:W-:-:S04]  /*4380*/  SHF.R.U32.HI R3, RZ, 0x5, R3 ;  /* 0x00000005ff037819 */ /* 0x000fc80000011603 */
[----:B------:R-:W-:-:S04]  /*4390*/  SHF.L.U32 R2, R2, R3, RZ ;  /* 0x0000000302027219 */ /* 0x000fc800000006ff */
[----:B-1----:R-:W-:-:S04]  /*43a0*/  LOP3.LUT R0, R0, R2, RZ, 0xc0, !PT ;  /* 0x0000000200007212 */ /* 0x002fc800078ec0ff */
[----:B------:R-:W-:Y:S01]  /*43b0*/  ISETP.NE.AND P0, PT, R0, R2, PT ;  /* 0x000000020000720c */ /* 0x000fe20003f05270 */
[----:B------:R-:W-:-:S05]  /*43c0*/  IMAD.MOV.U32 R0, RZ, RZ, 0x1 ;  /* 0x00000001ff007424 */ /* 0x000fca00078e00ff */
[----:B------:R-:W-:-:S07]  /*43d0*/  SHF.L.U32 R0, R0, R3, RZ ;  /* 0x0000000300007219 */ /* 0x000fce00000006ff */
[----:B------:R-:W-:Y:S05]  /*43e0*/  @P0 BRA `(.L_x_68) ;  /* 0x00000000005c0947 */ /* 0x000fea0003800000 */
[----:B------:R-:W1:Y:S02]  /*43f0*/  LDS R3, [UR6+0x18] ;  /* 0x00001806ff037984 */ /* 0x000e640008000800 */
[----:B-1----:R-:W-:-:S04]  /*4400*/  LOP3.LUT R3, R3, R0, RZ, 0xc0, !PT ;  /* 0x0000000003037212 */ /* 0x002fc800078ec0ff */
[----:B------:R-:W-:-:S13]  /*4410*/  ISETP.NE.AND P0, PT, R3, R0, PT ;  /* 0x000000000300720c */ /* 0x000fda0003f05270 */
[----:B------:R-:W-:Y:S05]  /*4420*/  @P0 BRA `(.L_x_69) ;  /* 0x0000000000400947 */ /* 0x000fea0003800000 */
[----:B------:R-:W-:Y:S01]  /*4430*/  R2UR UR4, R2 ;  /* 0x00000000020472ca */ /* 0x000fe200000e0000 */
[----:B------:R-:W1:Y:S01]  /*4440*/  S2R R3, SR_LANEID ;  /* 0x0000000000037919 */ /* 0x000e620000000000 */
[----:B------:R-:W-:-:S04]  /*4450*/  LOP3.LUT R0, RZ, R0, RZ, 0x33, !PT ;  /* 0x00000000ff007212 */ /* 0x000fc800078e33ff */
[----:B------:R-:W2:Y:S07]  /*4460*/  REDUX UR7, R0 ;  /* 0x00000000000773c4 */ /* 0x000eae0000000000 */
[----:B------:R-:W-:-:S03]  /*4470*/  ULOP3.LUT UR5, URZ, UR4, URZ, 0x33, !UPT ;  /* 0x00000004ff057292 */ /* 0x000fc6000f8e33ff */
[----:B------:R-:W-:Y:S02]  /*4480*/  VOTEU.ANY UR4, UPT, PT ;  /* 0x0000000000047886 */ /* 0x000fe400038e0100 */
[----:B------:R-:W-:Y:S01]  /*4490*/  UFLO.U32 UR4, UR4 ;  /* 0x00000004000472bd */ /* 0x000fe200080e0000 */
[----:B------:R-:W-:-:S04]  /*44a0*/  IMAD.U32 R2, RZ, RZ, UR5 ;  /* 0x00000005ff027e24 */ /* 0x000fc8000f8e00ff */
[----:B------:R-:W3:Y:S02]  /*44b0*/  REDUX UR8, R2 ;  /* 0x00000000020873c4 */ /* 0x000ee40000000000 */
[----:B------:R1:W-:Y:S01]  /*44c0*/  UTCATOMSWS.AND URZ, UR5 ;  /* 0x0000000500ff79e3 */ /* 0x0003e20008000000 */
[----:B--2---:R-:W-:Y:S01]  /*44d0*/  IMAD.U32 R0, RZ, RZ, UR7 ;  /* 0x00000007ff007e24 */ /* 0x004fe2000f8e00ff */
[----:B-1----:R-:W-:Y:S01]  /*44e0*/  ISETP.EQ.U32.AND P0, PT, R3, UR4, PT ;  /* 0x0000000403007c0c */ /* 0x002fe2000bf02070 */
[----:B---3--:R-:W-:-:S12]  /*44f0*/  IMAD.U32 R2, RZ, RZ, UR8 ;  /* 0x00000008ff027e24 */ /* 0x008fd8000f8e00ff */
[----:B------:R1:W-:Y:S04]  /*4500*/  @P0 ATOMS.AND RZ, [UR6+0x14], R2 ;  /* 0x00001402ffff098c */ /* 0x0003e8000a800006 */
[----:B------:R1:W-:Y:S01]  /*4510*/  @P0 ATOMS.AND RZ, [UR6+0x18], R0 ;  /* 0x00001800ffff098c */ /* 0x0003e2000a800006 */
[----:B------:R-:W-:Y:S05]  /*4520*/  BRA `(.L_x_70) ;  /* 0x0000000000147947 */ /* 0x000fea0003800000 */
.L_x_69:
[----:B------:R-:W-:Y:S02]  /*4530*/  MOV R2, 0x4550 ;  /* 0x0000455000027802 */ /* 0x000fe40000000f00 */
[----:B----45:R-:W-:Y:S05]  /*4540*/  CALL.REL.NOINC `($__internal_0_$__cuda_sm10x_tcgen05_guardrail_trap_col_being_dealloced_not_returned_by_alloc) ;  /* 0x0000005c00087944 */ /* 0x030fea0003c00000 */
[----:B------:R-:W-:Y:S05]  /*4550*/  BRA `(.L_x_70) ;  /* 0x0000000000087947 */ /* 0x000fea0003800000 */
.L_x_68:
[----:B------:R-:W-:Y:S02]  /*4560*/  MOV R2, 0x4580 ;  /* 0x0000458000027802 */ /* 0x000fe40000000f00 */
[----:B----45:R-:W-:Y:S05]  /*4570*/  CALL.REL.NOINC `($__internal_2_$__cuda_sm10x_tcgen05_guardrail_trap_unallocated_columns_being_dealloced) ;  /* 0x0000005c00147944 */ /* 0x030fea0003c00000 */
.L_x_70:
[----:B------:R-:W-:Y:S01]  /*4580*/  NOP ;  /* 0x0000000000007918 */ /* 0x000fe20000000000 */
[----:B------:R-:W-:Y:S05]  /*4590*/  EXIT ;  /* 0x000000000000794d */ /* 0x000fea0003800000 */
.L_x_54:
[----:B------:R-:W-:-:S09]  /*45a0*/  UISETP.NE.OR UP0, UPT, UR18, 0x3, !UP3 ;  /* 0x000000031200788c */ /* 0x000fd2000df05670 */
[----:B------:R-:W-:Y:S05]  /*45b0*/  BRA.U UP0, `(.L_x_71) ;  /* 0x0000001100e47547 */ /* 0x000fea000b800000 */
[----:B------:R-:W1:Y:S01]  /*45c0*/  LDCU.64 UR4, c[0x0][0x988] ;  /* 0x00013100ff0477ac */ /* 0x000e620008000a00 */
[----:B------:R-:W2:Y:S01]  /*45d0*/  S2UR UR10, SR_CgaCtaId ;  /* 0x00000000000a79c3 */ /* 0x000ea20000008800 */
[----:B------:R-:W-:Y:S01]  /*45e0*/  R2UR UR45, R56 ;  /* 0x00000000382d72ca */ /* 0x000fe200000e0000 */
[----:B------:R-:W-:Y:S01]  /*45f0*/  HFMA2 R9, -RZ, RZ, 0, 0 ;  /* 0x00000000ff097431 */ /* 0x000fe200000001ff */
[----:B------:R-:W3:Y:S01]  /*4600*/  LDCU UR38, c[0x0][0x370] ;  /* 0x00006e00ff2677ac */ /* 0x000ee20008000800 */
[----:B------:R-:W-:Y:S01]  /*4610*/  R2UR UR44, R57 ;  /* 0x00000000392c72ca */ /* 0x000fe200000e0000 */
[----:B------:R-:W-:Y:S01]  /*4620*/  IMAD.MOV.U32 R10, RZ, RZ, 0x1 ;  /* 0x00000001ff0a7424 */ /* 0x000fe200078e00ff */
[----:B------:R-:W3:Y:S02]  /*4630*/  LDCU.128 UR28, c[0x0][0xc10] ;  /* 0x00018200ff1c77ac */ /* 0x000ee40008000c00 */
[----:B------:R-:W4:Y:S01]  /*4640*/  LDC.64 R12, c[0x0][0x348] ;  /* 0x0000d200ff0c7b82 */ /* 0x000f220000000a00 */
[----:B------:R-:W-:Y:S01]  /*4650*/  IMAD.MOV.U32 R3, RZ, RZ, 0x2000 ;  /* 0x00002000ff037424 */ /* 0x000fe200078e00ff */
[----:B------:R-:W2:Y:S01]  /*4660*/  LDCU UR37, c[0x0][0x374] ;  /* 0x00006e80ff2577ac */ /* 0x000ea20008000800 */
[----:B------:R-:W2:Y:S01]  /*4670*/  LDCU.64 UR24, c[0x0][0x990] ;  /* 0x00013200ff1877ac */ /* 0x000ea20008000a00 */
[----:B------:R-:W2:Y:S01]  /*4680*/  LDCU UR17, c[0x0][0xc0c] ;  /* 0x00018180ff1177ac */ /* 0x000ea20008000800 */
[----:B------:R-:W4:Y:S01]  /*4690*/  LDCU.128 UR32, c[0x0][0xa80] ;  /* 0x00015000ff2077ac */ /* 0x000f220008000c00 */
[----:B-1----:R-:W-:Y:S01]  /*46a0*/  UISETP.NE.U32.AND UP0, UPT, UR4, URZ, UPT ;  /* 0x000000ff0400728c */ /* 0x002fe2000bf05070 */
[----:B------:R-:W1:Y:S01]  /*46b0*/  LDCU UR56, c[0x0][0xc20] ;  /* 0x00018400ff3877ac */ /* 0x000e620008000800 */
[----:B------:R-:W1:Y:S01]  /*46c0*/  LDCU UR4, c[0x0][0xc30] ;  /* 0x00018600ff0477ac */ /* 0x000e620008000800 */
[----:B------:R-:W1:Y:S01]  /*46d0*/  LDCU.128 UR40, c[0x0][0xa90] ;  /* 0x00015200ff2877ac */ /* 0x000e620008000c00 */
[----:B------:R-:W-:Y:S01]  /*46e0*/  UMOV UR20, 0x400 ;  /* 0x0000040000147882 */ /* 0x000fe20000000000 */
[----:B---3--:R-:W-:-:S02]  /*46f0*/  UIMAD.WIDE.U32 UR6, UR38, UR28, URZ ;  /* 0x0000001c260672a5 */ /* 0x008fc4000f8e00ff */
[----:B--2---:R-:W-:Y:S02]  /*4700*/  UIMAD.WIDE.U32 UR8, UR37, UR31, URZ ;  /* 0x0000001f250872a5 */ /* 0x004fe4000f8e00ff */
[----:B------:R-:W-:Y:S02]  /*4710*/  ULEA UR20, UR10, UR20, 0x18 ;  /* 0x000000140a147291 */ /* 0x000fe4000f8ec0ff */
[----:B------:R-:W-:Y:S02]  /*4720*/  UISETP.NE.AND.EX UP4, UPT, UR5, URZ, UPT, UP0 ;  /* 0x000000ff0500728c */ /* 0x000fe4000bf85300 */
[----:B------:R-:W-:Y:S02]  /*4730*/  USEL UR55, URZ, 0x1, UP5 ;  /* 0x00000001ff377887 */ /* 0x000fe4000a800000 */
[----:B------:R-:W-:Y:S02]  /*4740*/  UISETP.GE.AND UP0, UPT, UR39, 0x1, UPT ;  /* 0x000000012700788c */ /* 0x000fe4000bf06270 */
[----:B------:R-:W-:-:S02]  /*4750*/  UISETP.NE.U32.AND UP5, UPT, UR24, URZ, UPT ;  /* 0x000000ff1800728c */ /* 0x000fc4000bfa5070 */
[----:B------:R-:W-:Y:S02]  /*4760*/  UISETP.NE.AND UP0, UPT, UR17, 0x1, UPT ;  /* 0x000000011100788c */ /* 0x000fe4000bf05270 */
[----:B------:R-:W-:Y:S02]  /*4770*/  UIADD3 UR47, UPT, UPT, UR20, 0x98, URZ ;  /* 0x00000098142f7890 */ /* 0x000fe4000fffe0ff */
[----:B------:R-:W-:Y:S02]  /*4780*/  UIADD3 UR46, UPT, UPT, UR20, 0xd8, URZ ;  /* 0x000000d8142e7890 */ /* 0x000fe4000fffe0ff */
[----:B------:R-:W-:Y:S02]  /*4790*/  UIADD3 UR36, UPT, UPT, UR20, 0x80, URZ ;  /* 0x0000008014247890 */ /* 0x000fe4000fffe0ff */
[----:B------:R-:W-:Y:S02]  /*47a0*/  UIADD3 UR27, UPT, UPT, UR20, 0x88, URZ ;  /* 0x00000088141b7890 */ /* 0x000fe4000fffe0ff */
[----:B------:R-:W-:-:S02]  /*47b0*/  UIADD3 UR26, UPT, UPT, UR20, 0x90, URZ ;  /* 0x00000090141a7890 */ /* 0x000fc4000fffe0ff */
[----:B------:R-:W-:Y:S01]  /*47c0*/  UISETP.NE.AND UP0, UPT, UR30, 0x1, UPT ;  /* 0x000000011e00788c */ /* 0x000fe2000bf05270 */
[----:B------:R-:W-:Y:S01]  /*47d0*/  UMOV UR54, UR7 ;  /* 0x0000000700367c82 */ /* 0x000fe20008000000 */
[----:B------:R-:W-:Y:S01]  /*47e0*/  UMOV UR53, UR9 ;  /* 0x0000000900357c82 */ /* 0x000fe20008000000 */
[----:B----4-:R-:W-:Y:S02]  /*47f0*/  UISETP.NE.AND UP0, UPT, UR32, 0x1, UPT ;  /* 0x000000012000788c */ /* 0x010fe4000bf05270 */
[----:B------:R-:W-:Y:S01]  /*4800*/  UISETP.NE.AND UP0, UPT, UR35, 0x1, UPT ;  /* 0x000000012300788c */ /* 0x000fe2000bf05270 */
[----:B------:R-:W2:Y:S01]  /*4810*/  LDCU UR57, c[0x0][0xaa0] ;  /* 0x00015400ff3977ac */ /* 0x000ea20008000800 */
[----:B------:R-:W-:Y:S02]  /*4820*/  UPLOP3.LUT UP3, UPT, UPT, UPT, UPT, 0x40, 0x4 ;  /* 0x000000000004789c */ /* 0x000fe40003f6e870 */
[----:B------:R-:W-:Y:S01]  /*4830*/  UISETP.NE.AND UP6, UPT, UR39, 0x1, UPT ;  /* 0x000000012700788c */ /* 0x000fe2000bfc5270 */
[----:B------:R-:W3:Y:S01]  /*4840*/  LDCU.64 UR18, c[0x0][0xc28] ;  /* 0x00018500ff1277ac */ /* 0x000ee20008000a00 */
[----:B------:R-:W-:-:S02]  /*4850*/  UISETP.NE.AND.EX UP5, UPT, UR25, URZ, UPT, UP5 ;  /* 0x000000ff1900728c */ /* 0x000fc4000bfa5350 */
[----:B------:R-:W-:Y:S02]  /*4860*/  UPRMT UR47, UR10, 0x654, UR47 ;  /* 0x000006540a2f7896 */ /* 0x000fe4000800002f */
[----:B------:R-:W-:Y:S02]  /*4870*/  UPRMT UR46, URZ, 0x654, UR46 ;  /* 0x00000654ff2e7896 */ /* 0x000fe4000800002e */
[----:B------:R-:W-:Y:S02]  /*4880*/  UPRMT UR50, UR10, 0x654, UR36 ;  /* 0x000006540a327896 */ /* 0x000fe40008000024 */
[----:B------:R-:W-:Y:S02]  /*4890*/  UPRMT UR49, UR10, 0x654, UR27 ;  /* 0x000006540a317896 */ /* 0x000fe4000800001b */
[----:B------:R-:W-:Y:S02]  /*48a0*/  UPRMT UR48, UR10, 0x654, UR26 ;  /* 0x000006540a307896 */ /* 0x000fe4000800001a */
[----:B------:R-:W-:-:S02]  /*48b0*/  USHF.R.U32.HI UR54, URZ, UR29, UR54 ;  /* 0x0000001dff367299 */ /* 0x000fc40008011636 */
[----:B-1----:R-:W-:Y:S02]  /*48c0*/  USHF.R.U32.HI UR53, URZ, UR56, UR53 ;  /* 0x00000038ff357299 */ /* 0x002fe40008011635 */
[----:B------:R-:W-:Y:S02]  /*48d0*/  UISETP.NE.AND UP2, UPT, UR4, 0x1, UPT ;  /* 0x000000010400788c */ /* 0x000fe4000bf45270 */
[----:B--23--:R-:W-:-:S11]  /*48e0*/  UISETP.NE.AND UP0, UPT, UR42, 0x1, UPT ;  /* 0x000000012a00788c */ /* 0x00cfd6000bf05270 */
.L_x_82:
[----:B------:R-:W-:Y:S04]  /*48f0*/  SHF.L.U32 R2, R9, 0x1f, RZ ;  /* 0x0000001f09027819 */ /* 0x000fe800000006ff */
[----:B-1----:R-:W1:Y:S02]  /*4900*/  SYNCS.PHASECHK.TRANS64.TRYWAIT P0, [UR20+0xd0], R2 ;  /* 0x0000d002ff0075a7 */ /* 0x002e640008001114 */
[----:B-1----:R-:W-:Y:S05]  /*4910*/  @!P0 BRA `(.L_x_72) ;  /* 0x0000005000bc8947 */ /* 0x002fea0003800000 */
.L_x_167:
[----:B------:R-:W2:Y:S01]  /*4920*/  LDS.128 R4, [UR20+0x110] ;  /* 0x00011014ff047984 */ /* 0x000ea20008000c00 */
[----:B------:R-:W-:Y:S01]  /*4930*/  @!PT LDS RZ, [RZ] ;  /* 0x00000000fffff984 */ /* 0x000fe20000000800 */
[----:B------:R-:W-:Y:S01]  /*4940*/  @!PT LDS RZ, [RZ] ;  /* 0x00000000fffff984 */ /* 0x000fe20000000800 */
[----:B------:R-:W-:Y:S01]  /*4950*/  @!PT LDS RZ, [RZ] ;  /* 0x00000000fffff984 */ /* 0x000fe20000000800 */
[----:B------:R-:W-:Y:S01]  /*4960*/  @!PT LDS RZ, [RZ] ;  /* 0x00000000fffff984 */ /* 0x000fe20000000800 */
[----:B------:R3:W-:Y:S06]  /*4970*/  MEMBAR.ALL.CTA ;  /* 0x0000000000007992 */ /* 0x0007ec0000008000 */
[----:B---3--:R-:W3:Y:S02]  /*4980*/  FENCE.VIEW.ASYNC.S ;  /* 0x00000000000073c6 */ /* 0x008ee40000000000 */
[----:B---3--:R-:W-:Y:S01]  /*4990*/  SYNCS.ARRIVE.TRANS64.RED.A1T0 RZ, [UR46], RZ ;  /* 0x000000ffffff79a7 */ /* 0x008fe2000810042e */
[----:B--2---:R-:W-:Y:S11]  /*49a0*/  LOP3.LUT P0, RZ, R6, 0x1, RZ, 0xc0, !PT ;  /* 0x0000000106ff7812 */ /* 0x004ff6000780c0ff */
[----:B------:R-:W-:Y:S02]  /*49b0*/  @!UPT UIADD3 URZ, UPT, UPT, URZ, URZ, URZ ;  /* 0x000000fffffff290 */ /* 0x000fe4000fffe0ff */
[----:B------:R-:W-:Y:S01]  /*49c0*/  VOTEU.ANY UP0, P0 ;  /* 0x0000000000ff7886 */ /* 0x000fe20000000100 */
[----:B------:R-:W-:Y:S11]  /*49d0*/  PLOP3.LUT P0, PT, PT, PT, UP0, 0x80, 0x8 ;  /* 0x000000000008781c */ /* 0x000ff60003f0f008 */
[----:B------:R-:W-:Y:S02]  /*49e0*/  @!UPT UIADD3 URZ, UPT, UPT, URZ, URZ, URZ ;  /* 0x000000fffffff290 */ /* 0x000fe4000fffe0ff */
[----:B-1----:R-:W-:Y:S02]  /*49f0*/  @P0 MOV R2, R4 ;  /* 0x0000000400020202 */ /* 0x002fe40000000f00 */
[----:B------:R-:W-:Y:S02]  /*4a00*/  @P0 LOP3.LUT R0, R5, 0xffff, RZ, 0xc0, !PT ;  /* 0x0000ffff05000812 */ /* 0x000fe400078ec0ff */
[----:B------:R-:W-:Y:S02]  /*4a10*/  @P0 R2UR UR5, R2 ;  /* 0x00000000020502ca */ /* 0x000fe400000e0000 */
[----:B------:R-:W-:Y:S11]  /*4a20*/  @P0 R2UR UR4, R0 ;  /* 0x00000000000402ca */ /* 0x000ff600000e0000 */
[----:B------:R-:W-:Y:S02]  /*4a30*/  @UP0 UMOV UR16, UR5 ;  /* 0x0000000500100c82 */ /* 0x000fe40008000000 */
[----:B------:R-:W-:Y:S01]  /*4a40*/  @UP0 UMOV UR15, UR4 ;  /* 0x00000004000f0c82 */ /* 0x000fe20008000000 */
[----:B------:R-:W-:Y:S09]  /*4a50*/  UISETP.GE.AND UP0, UPT, UR39, 0x1, UPT ;  /* 0x000000012700788c */ /* 0x000ff2000bf06270 */
[----:B------:R-:W-:Y:S05]  /*4a60*/  BRA.U !UP0, `(.L_x_73) ;  /* 0x0000000108b47547 */ /* 0x000fea000b800000 */
[----:B------:R-:W-:Y:S02]  /*4a70*/  UIMAD.WIDE.U32 UR8, UR15, UR31, URZ ;  /* 0x0000001f0f0872a5 */ /* 0x000fe4000f8e00ff */
[----:B------:R-:W-:Y:S02]  /*4a80*/  UP2UR UR14, UPR, URZ, 0x2 ;  /* 0x00000002ff0e7883 */ /* 0x000fe40008000000 */
[----:B------:R-:W-:Y:S02]  /*4a90*/  UISETP.NE.AND UP1, UPT, UR30, 0x1, UPT ;  /* 0x000000011e00788c */ /* 0x000fe4000bf25270 */
[----:B------:R-:W-:Y:S02]  /*4aa0*/  UIMAD.WIDE.U32 UR10, UR16, UR28, URZ ;  /* 0x0000001c100a72a5 */ /* 0x000fe4000f8e00ff */
[----:B------:R-:W-:Y:S02]  /*4ab0*/  USEL UR4, UR37, UR53, !UP1 ;  /* 0x0000003525047287 */ /* 0x000fe4000c800000 */
[----:B------:R-:W-:Y:S02]  /*4ac0*/  UISETP.NE.AND UP0, UPT, UR17, 0x1, UPT ;  /* 0x000000011100788c */ /* 0x000fe4000bf05270 */
[----:B------:R-:W-:Y:S02]  /*4ad0*/  UIMAD.WIDE.U32 UR12, UR4, UR18, URZ ;  /* 0x00000012040c72a5 */ /* 0x000fe4000f8e00ff */
[----:B------:R-:W-:Y:S01]  /*4ae0*/  USEL UR7, UR38, UR54, !UP0 ;  /* 0x0000003626077287 */ /* 0x000fe2000c000000 */
[----:B------:R-:W-:Y:S02]  /*4af0*/  UMOV UR5, UR9 ;  /* 0x0000000900057c82 */ /* 0x000fe40008000000 */
[----:B------:R-:W-:Y:S02]  /*4b00*/  USHF.R.U32.HI UR6, URZ, UR56, UR5 ;  /* 0x00000038ff067299 */ /* 0x000fe40008011605 */
[----:B------:R-:W-:Y:S02]  /*4b10*/  UIMAD.WIDE.U32 UR22, UR7, UR18, URZ ;  /* 0x00000012071672a5 */ /* 0x000fe4000f8e00ff */
[----:B------:R-:W-:Y:S02]  /*4b20*/  USEL UR6, UR15, UR6, !UP1 ;  /* 0x000000060f067287 */ /* 0x000fe4000c800000 */
[----:B------:R-:W-:Y:S01]  /*4b30*/  UISETP.NE.AND UP1, UPT, UR14, URZ, UPT ;  /* 0x000000ff0e00728c */ /* 0x000fe2000bf25270 */
[----:B------:R-:W-:Y:S01]  /*4b40*/  UMOV UR5, UR11 ;  /* 0x0000000b00057c82 */ /* 0x000fe20008000000 */
[----:B------:R-:W-:Y:S02]  /*4b50*/  UIMAD.WIDE.U32 UR10, UR6, UR18, URZ ;  /* 0x00000012060a72a5 */ /* 0x000fe4000f8e00ff */
[----:B------:R-:W-:Y:S03]  /*4b60*/  USHF.R.U32.HI UR8, URZ, UR29, UR5 ;  /* 0x0000001dff087299 */ /* 0x000fe60008011605 */
[----:B------:R-:W-:Y:S02]  /*4b70*/  UMOV UR5, UR13 ;  /* 0x0000000d00057c82 */ /* 0x000fe40008000000 */
[----:B------:R-:W-:Y:S03]  /*4b80*/  @UP6 USHF.R.U32.HI UR4, URZ, UR19, UR5 ;  /* 0x00000013ff046299 */ /* 0x000fe60008011605 */
[----:B------:R-:W-:Y:S01]  /*4b90*/  UMOV UR5, UR23 ;  /* 0x0000001700057c82 */ /* 0x000fe20008000000 */
[----:B------:R-:W-:Y:S02]  /*4ba0*/  UIMAD UR4, UR39, UR4, URZ ;  /* 0x00000004270472a4 */ /* 0x000fe4000f8e02ff */
[----:B------:R-:W-:Y:S02]  /*4bb0*/  @UP6 USHF.R.U32.HI UR7, URZ, UR19, UR5 ;  /* 0x00000013ff076299 */ /* 0x000fe40008011605 */
[----:B------:R-:W-:Y:S02]  /*4bc0*/  USEL UR5, UR16, UR8, !UP0 ;  /* 0x0000000810057287 */ /* 0x000fe4000c000000 */
[----:B------:R-:W-:Y:S02]  /*4bd0*/  UIMAD UR8, UR39, UR7, URZ ;  /* 0x00000007270872a4 */ /* 0x000fe4000f8e02ff */
[----:B------:R-:W-:Y:S03]  /*4be0*/  UISETP.GE.AND UP0, UPT, UR6, UR4, UPT ;  /* 0x000000040600728c */ /* 0x000fe6000bf06270 */
[----:B------:R-:W-:Y:S01]  /*4bf0*/  UMOV UR4, UR11 ;  /* 0x0000000b00047c82 */ /* 0x000fe20008000000 */
[----:B------:R-:W-:Y:S02]  /*4c00*/  UISETP.GE.OR UP0, UPT, UR5, UR8, UP0 ;  /* 0x000000080500728c */ /* 0x000fe40008706670 */
[----:B------:R-:W-:Y:S02]  /*4c10*/  USHF.R.U32.HI UR4, URZ, UR19, UR4 ;  /* 0x00000013ff047299 */ /* 0x000fe40008011604 */
[----:B------:R-:W-:Y:S02]  /*4c20*/  UIMAD.WIDE.U32 UR8, UR5, UR18, URZ ;  /* 0x00000012050872a5 */ /* 0x000fe4000f8e00ff */
[----:B------:R-:W-:Y:S04]  /*4c30*/  USEL UR10, UR6, UR4, !UP6 ;  /* 0x00000004060a7287 */ /* 0x000fe8000f000000 */
[----:B------:R-:W-:Y:S01]  /*4c40*/  UIADD3 UR11, UPT, UPT, -UR10, URZ, URZ ;  /* 0x000000ff0a0b7290 */ /* 0x000fe2000fffe1ff */
[----:B------:R-:W-:Y:S02]  /*4c50*/  @!UP0 UMOV UR4, UR9 ;  /* 0x0000000900048c82 */ /* 0x000fe40008000000 */
[----:B------:R-:W-:Y:S02]  /*4c60*/  @!UP0 USHF.R.U32.HI UR4, URZ, UR19, UR4 ;  /* 0x00000013ff048299 */ /* 0x000fe40008011604 */
[----:B------:R-:W-:Y:S02]  /*4c70*/  UIMAD UR8, UR39, UR11, UR6 ;  /* 0x0000000b270872a4 */ /* 0x000fe4000f8e0206 */
[----:B------:R-:W-:Y:S04]  /*4c80*/  @!UP0 USEL UR4, UR5, UR4, !UP6 ;  /* 0x0000000405048287 */ /* 0x000fe8000f000000 */
[----:B------:R-:W-:Y:S02]  /*4c90*/  @!UP0 UIMAD UR8, UR7, UR8, UR4 ;  /* 0x00000008070882a4 */ /* 0x000fe4000f8e0204 */
[----:B------:R-:W-:Y:S02]  /*4ca0*/  @!UP0 UIADD3 UR9, UPT, UPT, UR10, -UR4, URZ ;  /* 0x800000040a098290 */ /* 0x000fe4000fffe0ff */
[----:B------:R-:W-:Y:S02]  /*4cb0*/  UIADD3 UR4, UPT, UPT, -UR5, URZ, URZ ;  /* 0x000000ff05047290 */ /* 0x000fe4000fffe1ff */
[----:B------:R-:W-:Y:S02]  /*4cc0*/  UIADD3 UR7, UPT, UPT, -UR6, URZ, URZ ;  /* 0x000000ff06077290 */ /* 0x000fe4000fffe1ff */
[----:B------:R-:W-:Y:S02]  /*4cd0*/  @!UP0 UIMAD UR6, UR9, UR39, UR5 ;  /* 0x00000027090682a4 */ /* 0x000fe4000f8e0205 */
[----:B------:R-:W-:Y:S02]  /*4ce0*/  UIMAD UR16, UR17, UR4, UR16 ;  /* 0x00000004111072a4 */ /* 0x000fe4000f8e0210 */
[----:B------:R-:W-:Y:S01]  /*4cf0*/  UIMAD UR15, UR30, UR7, UR15 ;  /* 0x000000071e0f72a4 */ /* 0x000fe2000f8e020f */
[----:B------:R-:W-:Y:S02]  /*4d00*/  @!UP0 UMOV UR5, UR8 ;  /* 0x0000000800058c82 */ /* 0x000fe40008000000 */
[----:B------:R-:W-:Y:S02]  /*4d10*/  UIMAD UR16, UR5, UR17, UR16 ;  /* 0x00000011051072a4 */ /* 0x000fe4000f8e0210 */
[----:B------:R-:W-:Y:S11]  /*4d20*/  UIMAD UR15, UR6, UR30, UR15 ;  /* 0x0000001e060f72a4 */ /* 0x000ff6000f8e020f */
[----:B------:R-:W-:Y:S01]  /*4d30*/  @!UPT UIADD3 URZ, UPT, UPT, URZ, URZ, URZ ;  /* 0x000000fffffff290 */ /* 0x000fe2000fffe0ff */
.L_x_73:
[----:B------:R-:W1:Y:S01]  /*4d40*/  @!UP2 LDCU.128 UR8, c[0x0][0xc10] ;  /* 0x00018200ff08a7ac */ /* 0x000e620008000c00 */
[----:B------:R-:W-:Y:S02]  /*4d50*/  ISETP.NE.U32.AND P1, PT, RZ, UR24, PT ;  /* 0x00000018ff007c0c */ /* 0x000fe4000bf25070 */
[----:B------:R-:W-:Y:S02]  /*4d60*/  SHF.L.U32 R8, R10, 0x1f, RZ ;  /* 0x0000001f0a087819 */ /* 0x000fe400000006ff */
[----:B------:R-:W-:Y:S01]  /*4d70*/  ISETP.NE.AND.EX P1, PT, RZ, UR25, PT, P1 ;  /* 0x00000019ff007c0c */ /* 0x000fe2000bf25310 */
[----:B------:R-:W2:Y:S01]  /*4d80*/  @!UP2 LDCU UR5, c[0x0][0xc0c] ;  /* 0x00018180ff05a7ac */ /* 0x000ea20008000800 */
[----:B-1----:R-:W-:Y:S07]  /*4d90*/  UIMAD.WIDE.U32 UR6, UR16, UR8, URZ ;  /* 0x00000008100672a5 */ /* 0x002fee000f8e00ff */
[----:B------:R-:W-:Y:S01]  /*4da0*/  @!UP2 UMOV UR4, UR7 ;  /* 0x000000070004ac82 */ /* 0x000fe20008000000 */
[----:B--2---:R-:W-:Y:S02]  /*4db0*/  @!UP2 UISETP.NE.AND UP0, UPT, UR5, 0x1, UPT ;  /* 0x000000010500a88c */ /* 0x004fe4000bf05270 */
[----:B------:R-:W-:Y:S02]  /*4dc0*/  @!UP2 USHF.R.U32.HI UR4, URZ, UR9, UR4 ;  /* 0x00000009ff04a299 */ /* 0x000fe40008011604 */
[----:B------:R-:W-:Y:S02]  /*4dd0*/  UIMAD.WIDE.U32 UR6, UR15, UR11, URZ ;  /* 0x0000000b0f0672a5 */ /* 0x000fe4000f8e00ff */
[----:B------:R-:W-:Y:S02]  /*4de0*/  @!UP2 USEL UR8, UR16, UR4, !UP0 ;  /* 0x000000041008a287 */ /* 0x000fe4000c000000 */
[----:B------:R-:W-:Y:S03]  /*4df0*/  @!UP2 UISETP.NE.AND UP0, UPT, UR10, 0x1, UPT ;  /* 0x000000010a00a88c */ /* 0x000fe6000bf05270 */
[----:B------:R-:W-:Y:S01]  /*4e00*/  @!UP2 UMOV UR6, UR7 ;  /* 0x000000070006ac82 */ /* 0x000fe20008000000 */
[----:B------:R-:W-:Y:S01]  /*4e10*/  USHF.L.U32 UR7, UR21, 0x7, URZ ;  /* 0x0000000715077899 */ /* 0x000fe200080006ff */
[----:B------:R-:W1:Y:S02]  /*4e20*/  @!UP2 LDCU UR4, c[0x0][0xc20] ;  /* 0x00018400ff04a7ac */ /* 0x000e640008000800 */
[----:B-1----:R-:W-:Y:S04]  /*4e30*/  @!UP2 USHF.R.U32.HI UR6, URZ, UR4, UR6 ;  /* 0x00000004ff06a299 */ /* 0x002fe80008011606 */
[----:B------:R-:W-:Y:S04]  /*4e40*/  @!UP2 USEL UR6, UR15, UR6, !UP0 ;  /* 0x000000060f06a287 */ /* 0x000fe8000c000000 */
[----:B------:R-:W-:Y:S02]  /*4e50*/  @!UP2 UIADD3 UR4, UPT, UPT, -UR8, UR6, URZ ;  /* 0x000000060804a290 */ /* 0x000fe4000fffe1ff */
[----:B------:R-:W-:Y:S02]  /*4e60*/  @!UP2 UIADD3 UR6, UPT, UPT, UR8, -UR6, URZ ;  /* 0x800000060806a290 */ /* 0x000fe4000fffe0ff */
[----:B------:R-:W-:Y:S02]  /*4e70*/  @!UP2 UIMAD UR16, UR4, UR5, UR16 ;  /* 0x000000050410a2a4 */ /* 0x000fe4000f8e0210 */
[----:B------:R-:W-:Y:S01]  /*4e80*/  @!UP2 UIMAD UR15, UR6, UR10, UR15 ;  /* 0x0000000a060fa2a4 */ /* 0x000fe2000f8e020f */
[----:B------:R-:W-:Y:S11]  /*4e90*/  BRA.U UP3, `(.L_x_74) ;  /* 0x0000000103107547 */ /* 0x000ff6000b800000 */
[----:B------:R-:W-:Y:S04]  /*4ea0*/  MOV R2, UR55 ;  /* 0x0000003700027c02 */ /* 0x000fe80008000f00 */
[----:B------:R-:W-:Y:S04]  /*4eb0*/  SHF.L.U32 R2, R2, 0x1f, RZ ;  /* 0x0000001f02027819 */ /* 0x000fe800000006ff */
[----:B------:R-:W1:Y:S02]  /*4ec0*/  SYNCS.PHASECHK.TRANS64.TRYWAIT P2, [UR20+0xc8], R2 ;  /* 0x0000c802ff0075a7 */ /* 0x000e640008041114 */
[----:B-1----:R-:W-:Y:S05]  /*4ed0*/  @!P2 BRA `(.L_x_75) ;  /* 0x0000004c0064a947 */ /* 0x002fea0003800000 */
.L_x_74:
[----:B------:R-:W-:Y:S05]  /*4ee0*/  BRA.U !UP5, `(.L_x_76) ;  /* 0x000000010d387547 */ /* 0x000fea000b800000 */
[----:B------:R-:W-:Y:S01]  /*4ef0*/  UPLOP3.LUT UP1, UPT, UPT, UPT, UP4, 0x80, 0x8 ;  /* 0x000000000008789c */ /* 0x000fe20003f2f040 */
[----:B-1----:R-:W-:Y:S01]  /*4f00*/  HFMA2 R0, -RZ, RZ, 0, 5.9604644775390625e-08 ;  /* 0x00000001ff007431 */ /* 0x002fe200000001ff */
[----:B------:R-:W1:Y:S01]  /*4f10*/  LDCU.64 UR8, c[0x0][0x358] ;  /* 0x00006b00ff0877ac */ /* 0x000e620008000a00 */
[----:B------:R-:W-:Y:S03]  /*4f20*/  IMAD.MOV.U32 R63, RZ, RZ, 0x1 ;  /* 0x00000001ff3f7424 */ /* 0x000fe600078e00ff */
[----:B------:R-:W-:Y:S05]  /*4f30*/  PLOP3.LUT P2, PT, PT, PT, UP1, 0x80, 0x8 ;  /* 0x000000000008781c */ /* 0x000fea0003f4f018 */
[----:B------:R-:W2:Y:S01]  /*4f40*/  @UP1 LDCU.64 UR4, c[0x0][0x988] ;  /* 0x00013100ff0417ac */ /* 0x000ea20008000a00 */
[----:B------:R-:W-:Y:S07]  /*4f50*/  @UP1 UIMAD UR6, UR52, UR24, URZ ;  /* 0x00000018340612a4 */ /* 0x000fee000f8e02ff */
[----:B------:R-:W-:Y:S01]  /*4f60*/  @!P2 PRMT R63, R0, 0x7610, R63 ;  /* 0x00007610003fa816 */ /* 0x000fe2000000003f */
[----:B--2---:R-:W-:Y:S06]  /*4f70*/  @UP1 UIMAD.WIDE UR4, UR6, 0x4, UR4 ;  /* 0x00000004060418a5 */ /* 0x004fec000f8e0204 */
[----:B------:R-:W-:Y:S01]  /*4f80*/  IMAD.U32 R14, RZ, RZ, UR4 ;  /* 0x00000004ff0e7e24 */ /* 0x000fe2000f8e00ff */
[----:B------:R-:W-:Y:S04]  /*4f90*/  MOV R15, UR5 ;  /* 0x00000005000f7c02 */ /* 0x000fe80008000f00 */
[----:B------:R-:W2:Y:S01]  /*4fa0*/  @!UP1 LDCU UR4, c[0x0][0x980] ;  /* 0x00013000ff0497ac */ /* 0x000ea20008000800 */
[----:B-1---5:R3:W5:Y:S02]  /*4fb0*/  @P2 LDG.E R27, desc[UR8][R14.64] ;  /* 0x000000080e1b2981 */ /* 0x022764000c1e1900 */
[----:B--23--:R-:W-:Y:S07]  /*4fc0*/  @!P2 IMAD.U32 R27, RZ, RZ, UR4 ;  /* 0x00000004ff1bae24 */ /* 0x00cfee000f8e00ff */
.L_x_76:
[----:B-----5:R-:W-:Y:S01]  /*4fd0*/  @!P1 FSETP.EQ.AND P3, PT, R27, RZ, PT ;  /* 0x000000ff1b00920b */ /* 0x020fe20003f62000 */
[----:B------:R-:W-:Y:S01]  /*4fe0*/  @!UPT UIADD3 URZ, UPT, UPT, URZ, URZ, URZ ;  /* 0x000000fffffff290 */ /* 0x000fe2000fffe0ff */
[----:B------:R-:W-:Y:S11]  /*4ff0*/  @!P1 BRA `(.L_x_77) ;  /* 0x0000000000149947 */ /* 0x000ff60003800000 */
[----:B------:R-:W-:Y:S02]  /*5000*/  LOP3.LUT P1, RZ, R63, 0xff, RZ, 0xc0, !PT ;  /* 0x000000ff3fff7812 */ /* 0x000fe4000782c0ff */
[----:B------:R-:W-:Y:S04]  /*5010*/  PLOP3.LUT P3, PT, PT, PT, UP1, 0x80, 0x8 ;  /* 0x000000000008781c */ /* 0x000fe80003f6f018 */
[----:B------:R-:W-:Y:S07]  /*5020*/  PLOP3.LUT P3, PT, P3, PT, PT, 0x8, 0x80 ;  /* 0x000000000080781c */ /* 0x000fee0001f6e170 */
[----:B------:R-:W-:Y:S11]  /*5030*/  @P1 FSETP.EQ.AND P3, PT, R27, RZ, PT ;  /* 0x000000ff1b00120b */ /* 0x000ff60003f62000 */
[----:B------:R-:W-:Y:S02]  /*5040*/  @!UPT UIADD3 URZ, UPT, UPT, URZ, URZ, URZ ;  /* 0x000000fffffff290 */ /* 0x000fe4000fffe0ff */
.L_x_77:
[----:B------:R-:W-:Y:S01]  /*5050*/  USHF.L.U32 UR11, UR51, 0x6, URZ ;  /* 0x00000006330b7899 */ /* 0x000fe200080006ff */
[----:B------:R-:W2:Y:S01]  /*5060*/  SYNCS.PHASECHK.TRANS64.TRYWAIT P1, [UR20+0xa0], R8 ;  /* 0x0000a008ff0075a7 */ /* 0x000ea20008021114 */
[----:B------:R-:W-:Y:S02]  /*5070*/  UISETP.NE.AND UP0, UPT, UR32, 0x1, UPT ;  /* 0x000000012000788c */ /* 0x000fe4000bf05270 */
[----:B------:R-:W-:Y:S01]  /*5080*/  UIMAD.WIDE.U32 UR4, UR11, UR33, URZ ;  /* 0x000000210b0472a5 */ /* 0x000fe2000f8e00ff */
[----:B------:R-:W-:Y:S04]  /*5090*/  ELECT P2, URZ, PT ;  /* 0x0000000000ff782f */ /* 0x000fe80003840000 */
[----:B------:R-:W-:Y:S02]  /*50a0*/  PLOP3.LUT P2, PT, P3, P2, PT, 0xf2, 0x2f ;  /* 0x00000000002f781c */ /* 0x000fe40001f45e72 */
[----:B------:R-:W-:Y:S02]  /*50b0*/  UMOV UR4, UR5 ;  /* 0x0000000500047c82 */ /* 0x000fe40008000000 */
[----:B------:R-:W-:Y:S04]  /*50c0*/  USHF.R.U32.HI UR4, URZ, UR34, UR4 ;  /* 0x00000022ff047299 */ /* 0x000fe80008011604 */
[----:B------:R-:W-:Y:S02]  /*50d0*/  USEL UR12, UR11, UR4, !UP0 ;  /* 0x000000040b0c7287 */ /* 0x000fe4000c000000 */
[----:B------:R-:W-:Y:S02]  /*50e0*/  UISETP.NE.AND UP0, UPT, UR35, 0x1, UPT ;  /* 0x000000012300788c */ /* 0x000fe4000bf05270 */
[----:B------:R-:W-:Y:S02]  /*50f0*/  UIMAD.WIDE.U32 UR4, UR12, UR40, URZ ;  /* 0x000000280c0472a5 */ /* 0x000fe4000f8e00ff */
[----:B------:R-:W-:Y:S01]  /*5100*/  UIADD3 UR6, UPT, UPT, -UR12, URZ, URZ ;  /* 0x000000ff0c067290 */ /* 0x000fe2000fffe1ff */
[----:B-1----:R-:W-:Y:S03]  /*5110*/  @!P2 IMAD.MOV.U32 R0, RZ, 0x20, RZ ;  /* 0x00000020ff00a824 */ /* 0x002fe600078e00ff */
[----:B------:R-:W-:Y:S01]  /*5120*/  UIMAD UR11, UR32, UR6, UR11 ;  /* 0x00000006200b72a4 */ /* 0x000fe2000f8e020b */
[----:B------:R-:W-:Y:S01]  /*5130*/  @!P2 IMAD.MOV.U32 R0, RZ, 0x400, R0 ;  /* 0x00000400ff00a824 */ /* 0x000fe200078e0000 */
[----:B------:R-:W-:Y:S02]  /*5140*/  UMOV UR4, UR5 ;  /* 0x0000000500047c82 */ /* 0x000fe40008000000 */
[----:B------:R-:W-:Y:S04]  /*5150*/  USHF.R.U32.HI UR4, URZ, UR41, UR4 ;  /* 0x00000029ff047299 */ /* 0x000fe80008011604 */
[----:B------:R-:W-:Y:S02]  /*5160*/  USEL UR13, UR12, UR4, !UP0 ;  /* 0x000000040c0d7287 */ /* 0x000fe4000c000000 */
[----:B------:R-:W-:Y:S02]  /*5170*/  UISETP.NE.AND UP0, UPT, UR42, 0x1, UPT ;  /* 0x000000012a00788c */ /* 0x000fe4000bf05270 */
[----:B------:R-:W-:Y:S07]  /*5180*/  UIMAD.WIDE.U32 UR4, UR13, UR43, URZ ;  /* 0x0000002b0d0472a5 */ /* 0x000fee000f8e00ff */
[----:B------:R-:W-:Y:S02]  /*5190*/  UMOV UR4, UR5 ;  /* 0x0000000500047c82 */ /* 0x000fe40008000000 */
[----:B------:R-:W-:Y:S04]  /*51a0*/  USHF.R.U32.HI UR4, URZ, UR57, UR4 ;  /* 0x00000039ff047299 */ /* 0x000fe80008011604 */
[----:B------:R-:W-:Y:S02]  /*51b0*/  USEL UR14, UR13, UR4, !UP0 ;  /* 0x000000040d0e7287 */ /* 0x000fe4000c000000 */
[----:B------:R-:W-:Y:S02]  /*51c0*/  UIADD3 UR4, UPT, UPT, -UR13, URZ, URZ ;  /* 0x000000ff0d047290 */ /* 0x000fe4000fffe1ff */
[----:B------:R-:W-:Y:S02]  /*51d0*/  UIADD3 UR5, UPT, UPT, -UR14, URZ, URZ ;  /* 0x000000ff0e057290 */ /* 0x000fe4000fffe1ff */
[----:B------:R-:W-:Y:S02]  /*51e0*/  UIMAD UR12, UR35, UR4, UR12 ;  /* 0x00000004230c72a4 */ /* 0x000fe4000f8e020c */
[----:B------:R-:W-:Y:S01]  /*51f0*/  UIMAD UR13, UR42, UR5, UR13 ;  /* 0x000000052a0d72a4 */ /* 0x000fe2000f8e020d */
[----:B--2---:R-:W-:Y:S11]  /*5200*/  @!P1 BRA `(.L_x_78) ;  /* 0x0000004800b09947 */ /* 0x004ff60003800000 */
.L_x_170:
[----:B------:R-:W-:Y:S01]  /*5210*/  @!P2 R2UR UR4, R0 ;  /* 0x000000000004a2ca */ /* 0x000fe200000e0000 */
[----:B------:R-:W-:Y:S01]  /*5220*/  VOTEU.ALL UP0, P2 ;  /* 0x0000000000ff7886 */ /* 0x000fe20001000000 */
[----:B-1----:R-:W-:Y:S04]  /*5230*/  @!P2 IADD3 R2, P1, PT, R12, 0x680, RZ ;  /* 0x000006800c02a810 */ /* 0x002fe80007f3e0ff */
[----:B------:R-:W-:Y:S01]  /*5240*/  @!P2 R2UR UR5, R2 ;  /* 0x000000000205a2ca */ /* 0x000fe200000e0000 */
[----:B------:R-:W-:Y:S01]  /*5250*/  @!P2 IMAD.X R0, RZ, RZ, R13, P1 ;  /* 0x000000ffff00a224 */ /* 0x000fe200008e060d */
[----:B------:R-:W-:Y:S05]  /*5260*/  @!UP0 UIADD3 UR8, UPT, UPT, UR20, 0x400, URZ ;  /* 0x0000040014088890 */ /* 0x000fea000fffe0ff */
[----:B------:R-:W-:Y:S01]  /*5270*/  @!UP0 UPRMT UR6, UR4, 0x5410, URZ ;  /* 0x0000541004068896 */ /* 0x000fe200080000ff */
[----:B------:R-:W-:Y:S01]  /*5280*/  @!P2 R2UR UR4, R0 ;  /* 0x000000000004a2ca */ /* 0x000fe200000e0000 */
[----:B------:R-:W-:Y:S01]  /*5290*/  VOTEU.ALL UP0, P2 ;  /* 0x0000000000ff7886 */ /* 0x000fe20001000000 */
[----:B------:R-:W-:Y:S03]  /*52a0*/  @!P2 IMAD.MOV.U32 R0, RZ, RZ, 0x2000 ;  /* 0x00002000ff00a424 */ /* 0x000fe600078e00ff */
[----:B------:R-:W-:Y:S01]  /*52b0*/  IMAD.U32 R14, RZ, RZ, UR5 ;  /* 0x00000005ff0e7e24 */ /* 0x000fe2000f8e00ff */
[----:B------:R-:W-:Y:S01]  /*52c0*/  @!UP0 UMOV UR9, UR36 ;  /* 0x0000002400098c82 */ /* 0x000fe20008000000 */
[----:B------:R-:W-:Y:S06]  /*52d0*/  @!UP0 UMOV UR10, UR7 ;  /* 0x00000007000a8c82 */ /* 0x000fec0008000000 */
[----:B------:R-:W-:Y:S01]  /*52e0*/  IMAD.U32 R15, RZ, RZ, UR4 ;  /* 0x00000004ff0f7e24 */ /* 0x000fe2000f8e00ff */
[----:B------:R-:W-:Y:S04]  /*52f0*/  @!P2 R2UR UR4, R14 ;  /* 0x000000000e04a2ca */ /* 0x000fe800000e0000 */
[----:B------:R-:W-:Y:S11]  /*5300*/  @!P2 R2UR UR5, R15 ;  /* 0x000000000f05a2ca */ /* 0x000ff600000e0000 */
[----:B------:R-:W-:Y:S02]  /*5310*/  @!UPT UIADD3 URZ, UPT, UPT, URZ, URZ, URZ ;  /* 0x000000fffffff290 */ /* 0x000fe4000fffe0ff */
[----:B------:R1:W-:Y:S01]  /*5320*/  @!UP0 UTMALDG.5D.IM2COL [UR8], [UR4], UR6 ;  /* 0x00000008040083b4 */ /* 0x0003e20008060006 */
[----:B------:R2:W-:Y:S01]  /*5330*/  @!P2 SYNCS.ARRIVE.TRANS64.RED.A0TR RZ, [UR20+0x80], R0 ;  /* 0x00008000ffffa9a7 */ /* 0x0005e20008300414 */
[----:B------:R-:W-:Y:S01]  /*5340*/  SYNCS.ARRIVE.TRANS64.RED.A1T0 RZ, [UR50], RZ ;  /* 0x000000ffffff79a7 */ /* 0x000fe20008100432 */
[----:B--2---:R-:W-:Y:S01]  /*5350*/  @!P2 IMAD.MOV.U32 R0, RZ, 0x20, RZ ;  /* 0x00000020ff00a824 */ /* 0x004fe200078e00ff */
[----:B------:R-:W2:Y:S03]  /*5360*/  SYNCS.PHASECHK.TRANS64.TRYWAIT P1, [UR20+0xa8], R8 ;  /* 0x0000a808ff0075a7 */ /* 0x000ea60008021114 */
[----:B------:R-:W-:Y:S01]  /*5370*/  @!P2 IMAD.MOV.U32 R0, RZ, 0x400, R0 ;  /* 0x00000400ff00a824 */ /* 0x000fe200078e0000 */
[----:B-12---:R-:W-:Y:S06]  /*5380*/  @!P1 BRA `(.L_x_79) ;  /* 0x0000004800689947 */ /* 0x006fec0003800000 */
.L_x_172:
[----:B------:R-:W-:Y:S01]  /*5390*/  @!P2 R2UR UR4, R0 ;  /* 0x000000000004a2ca */ /* 0x000fe200000e0000 */
[----:B------:R-:W-:Y:S01]  /*53a0*/  VOTEU.ALL UP0, P2 ;  /* 0x0000000000ff7886 */ /* 0x000fe20001000000 */
[----:B-1----:R-:W-:Y:S04]  /*53b0*/  @!P2 IADD3 R2, P1, PT, R12, 0x680, RZ ;  /* 0x000006800c02a810 */ /* 0x002fe80007f3e0ff */
[----:B------:R-:W-:Y:S01]  /*53c0*/  @!P2 R2UR UR5, R2 ;  /* 0x000000000205a2ca */ /* 0x000fe200000e0000 */
[----:B------:R-:W-:Y:S01]  /*53d0*/  @!P2 IMAD.X R0, RZ, RZ, R13, P1 ;  /* 0x000000ffff00a224 */ /* 0x000fe200008e060d */
[----:B------:R-:W-:Y:S02]  /*53e0*/  @!UP0 UIADD3 UR10, UPT, UPT, UR7, 0x20, URZ ;  /* 0x00000020070a8890 */ /* 0x000fe4000fffe0ff */
[----:B------:R-:W-:Y:S03]  /*53f0*/  @!UP0 UIADD3 UR8, UPT, UPT, UR20, 0x2400, URZ ;  /* 0x0000240014088890 */ /* 0x000fe6000fffe0ff */
[----:B------:R-:W-:Y:S01]  /*5400*/  @!UP0 UPRMT UR6, UR4, 0x5410, URZ ;  /* 0x0000541004068896 */ /* 0x000fe200080000ff */
[----:B------:R-:W-:Y:S01]  /*5410*/  @!P2 R2UR UR4, R0 ;  /* 0x000000000004a2ca */ /* 0x000fe200000e0000 */
[----:B------:R-:W-:Y:S01]  /*5420*/  VOTEU.ALL UP0, P2 ;  /* 0x0000000000ff7886 */ /* 0x000fe20001000000 */
[----:B------:R-:W-:Y:S03]  /*5430*/  @!P2 IMAD.MOV.U32 R0, RZ, RZ, 0x2000 ;  /* 0x00002000ff00a424 */ /* 0x000fe600078e00ff */
[----:B------:R-:W-:Y:S01]  /*5440*/  IMAD.U32 R14, RZ, RZ, UR5 ;  /* 0x00000005ff0e7e24 */ /* 0x000fe2000f8e00ff */
[----:B------:R-:W-:Y:S07]  /*5450*/  @!UP0 UMOV UR9, UR27 ;  /* 0x0000001b00098c82 */ /* 0x000fee0008000000 */
        /* <DEDUP_REMOVED lines=11> */
.L_x_174:
        /* <DEDUP_REMOVED lines=20> */
[----:B--2---:R-:W-:Y:S01]  /*5650*/  @P0 SHF.R.U32.HI R0, RZ, 0x10, R5 ;  /* 0x00000010ff000819 */ /* 0x004fe20000011605 */
[----:B------:R-:W2:Y:S03]  /*5660*/  SYNCS.PHASECHK.TRANS64.TRYWAIT P1, [UR20+0xb8], R8 ;  /* 0x0000b808ff0075a7 */ /* 0x000ea60008021114 */
[----:B------:R-:W-:Y:S01]  /*5670*/  @P0 R2UR UR52, R0 ;  /* 0x00000000003402ca */ /* 0x000fe200000e0000 */
[----:B------:R-:W-:Y:S03]  /*5680*/  @!UPT UIADD3 URZ, UPT, UPT, URZ, URZ, URZ ;  /* 0x000000fffffff290 */ /* 0x000fe6000fffe0ff */
[----:B-12---:R-:W-:Y:S11]  /*5690*/  @!P1 BRA `(.L_x_81) ;  /* 0x0000004400d49947 */ /* 0x006ff60003800000 */
.L_x_176:
[----:B-1----:R-:W-:Y:S01]  /*56a0*/  @!P2 IMAD.MOV.U32 R0, RZ, 0x20, RZ ;  /* 0x00000020ff00a824 */ /* 0x002fe200078e00ff */
[----:B------:R-:W-:Y:S01]  /*56b0*/  @!P2 IADD3 R2, P0, PT, R12, 0x680, RZ ;  /* 0x000006800c02a810 */ /* 0x000fe20007f1e0ff */
[----:B------:R-:W-:Y:S01]  /*56c0*/  VOTEU.ALL UP0, P2 ;  /* 0x0000000000ff7886 */ /* 0x000fe20001000000 */
[----:B------:R-:W-:Y:S01]  /*56d0*/  UIADD3 UR21, UPT, UPT, UR15, UR45, URZ ;  /* 0x0000002d0f157290 */ /* 0x000fe2000fffe0ff */
[----:B------:R-:W-:Y:S01]  /*56e0*/  @!P2 IMAD.MOV.U32 R0, RZ, 0x400, R0 ;  /* 0x00000400ff00a824 */ /* 0x000fe200078e0000 */
[----:B------:R-:W-:Y:S01]  /*56f0*/  @!P2 R2UR UR5, R2 ;  /* 0x000000000205a2ca */ /* 0x000fe200000e0000 */
[----:B------:R-:W-:Y:S01]  /*5700*/  UIADD3 UR51, UPT, UPT, UR16, UR44, URZ ;  /* 0x0000002c10337290 */ /* 0x000fe2000fffe0ff */
[----:B------:R-:W-:Y:S01]  /*5710*/  LOP3.LUT R10, R10, 0x1, RZ, 0x3c, !PT ;  /* 0x000000010a0a7812 */ /* 0x000fe200078e3cff */
[----:B------:R-:W-:Y:S01]  /*5720*/  @!UP0 UIADD3 UR8, UPT, UPT, UR20, 0x6400, URZ ;  /* 0x0000640014088890 */ /* 0x000fe2000fffe0ff */
[----:B------:R-:W-:Y:S01]  /*5730*/  @!P2 R2UR UR4, R0 ;  /* 0x000000000004a2ca */ /* 0x000fe200000e0000 */
[----:B------:R-:W-:Y:S01]  /*5740*/  @!P2 IMAD.X R0, RZ, RZ, R13, P0 ;  /* 0x000000ffff00a224 */ /* 0x000fe200000e060d */
[----:B------:R-:W-:Y:S01]  /*5750*/  @!UP0 UIADD3 UR10, UPT, UPT, UR7, 0x60, URZ ;  /* 0x00000060070a8890 */ /* 0x000fe2000fffe0ff */
[----:B------:R-:W-:Y:S01]  /*5760*/  LOP3.LUT P0, RZ, R6, 0x1, RZ, 0xc0, !PT ;  /* 0x0000000106ff7812 */ /* 0x000fe2000780c0ff */
[----:B------:R-:W-:Y:S01]  /*5770*/  @!UP0 UIADD3 UR9, UPT, UPT, UR20, 0x98, URZ ;  /* 0x0000009814098890 */ /* 0x000fe2000fffe0ff */
[----:B------:R-:W-:Y:S01]  /*5780*/  LOP3.LUT R9, R9, 0x1, RZ, 0x3c, !PT ;  /* 0x0000000109097812 */ /* 0x000fe200078e3cff */
[----:B------:R-:W-:Y:S03]  /*5790*/  UPLOP3.LUT UP3, UPT, UPT, UPT, UPT, 0x80, 0x8 ;  /* 0x000000000008789c */ /* 0x000fe60003f6f070 */
[----:B------:R-:W-:Y:S04]  /*57a0*/  IMAD.U32 R14, RZ, RZ, UR5 ;  /* 0x00000005ff0e7e24 */ /* 0x000fe8000f8e00ff */
[----:B------:R-:W-:Y:S01]  /*57b0*/  @!UP0 UPRMT UR6, UR4, 0x5410, URZ ;  /* 0x0000541004068896 */ /* 0x000fe200080000ff */
[----:B------:R-:W-:Y:S01]  /*57c0*/  @!P2 R2UR UR4, R0 ;  /* 0x000000000004a2ca */ /* 0x000fe200000e0000 */
[----:B------:R-:W-:Y:S11]  /*57d0*/  VOTEU.ALL UP0, P2 ;  /* 0x0000000000ff7886 */ /* 0x000ff60001000000 */
[----:B------:R-:W-:Y:S01]  /*57e0*/  @!UPT UIADD3 URZ, UPT, UPT, URZ, URZ, URZ ;  /* 0x000000fffffff290 */ /* 0x000fe2000fffe0ff */
[----:B------:R-:W-:Y:S01]  /*57f0*/  IMAD.U32 R15, RZ, RZ, UR4 ;  /* 0x00000004ff0f7e24 */ /* 0x000fe2000f8e00ff */
[----:B------:R-:W-:Y:S04]  /*5800*/  @!P2 R2UR UR4, R14 ;  /* 0x000000000e04a2ca */ /* 0x000fe800000e0000 */
[----:B------:R-:W-:Y:S11]  /*5810*/  @!P2 R2UR UR5, R15 ;  /* 0x000000000f05a2ca */ /* 0x000ff600000e0000 */
[----:B------:R-:W-:Y:S02]  /*5820*/  @!UPT UIADD3 URZ, UPT, UPT, URZ, URZ, URZ ;  /* 0x000000fffffff290 */ /* 0x000fe4000fffe0ff */
[----:B------:R1:W-:Y:S01]  /*5830*/  @!UP0 UTMALDG.5D.IM2COL [UR8], [UR4], UR6 ;  /* 0x00000008040083b4 */ /* 0x0003e20008060006 */
[----:B------:R1:W-:Y:S01]  /*5840*/  @!P2 SYNCS.ARRIVE.TRANS64.RED.A0TR RZ, [UR20+0x98], R3 ;  /* 0x00009803ffffa9a7 */ /* 0x0003e20008300414 */
[----:B------:R-:W-:Y:S01]  /*5850*/  SYNCS.ARRIVE.TRANS64.RED.A1T0 RZ, [UR47], RZ ;  /* 0x000000ffffff79a7 */ /* 0x000fe2000810042f */
[----:B------:R-:W-:Y:S05]  /*5860*/  @P0 BRA `(.L_x_82) ;  /* 0xfffffff000200947 */ /* 0x000fea000383ffff */
[----:B------:R-:W-:-:S04]  /*5870*/  SHF.L.U32 R2, R10, 0x1f, RZ ;  /* 0x0000001f0a027819 */ /* 0x000fc800000006ff */
[----:B------:R-:W2:Y:S02]  /*5880*/  SYNCS.PHASECHK.TRANS64.TRYWAIT P0, [UR20+0xa0], R2 ;  /* 0x0000a002ff0075a7 */ /* 0x000ea40008001114 */
[----:B--2---:R-:W-:Y:S05]  /*5890*/  @!P0 BRA `(.L_x_83) ;  /* 0x00000044006c8947 */ /* 0x004fea0003800000 */
.L_x_178:
[----:B------:R-:W3:Y:S02]  /*58a0*/  SYNCS.PHASECHK.TRANS64.TRYWAIT P0, [UR20+0xa8], R2 ;  /* 0x0000a802ff0075a7 */ /* 0x000ee40008001114 */
[----:B---3--:R-:W-:Y:S05]  /*58b0*/  @!P0 BRA `(.L_x_84) ;  /* 0x00000044007c8947 */ /* 0x008fea0003800000 */
.L_x_180:
[----:B------:R-:W3:Y:S02]  /*58c0*/  SYNCS.PHASECHK.TRANS64.TRYWAIT P0, [UR20+0xb0], R2 ;  /* 0x0000b002ff0075a7 */ /* 0x000ee40008001114 */
[----:B---3--:R-:W-:Y:S05]  /*58d0*/  @!P0 BRA `(.L_x_85) ;  /* 0x00000044008c8947 */ /* 0x008fea0003800000 */
.L_x_182:
[----:B--2---:R-:W-:-:S07]  /*58e0*/  MOV R0, UR20 ;  /* 0x0000001400007c02 */ /* 0x004fce0008000f00 */
.L_x_86:
[----:B--2---:R-:W-:-:S04]  /*58f0*/  SHF.L.U32 R2, R10, 0x1f, RZ ;  /* 0x0000001f0a027819 */ /* 0x004fc800000006ff */
[----:B------:R2:W3:Y:S03]  /*5900*/  SYNCS.PHASECHK.TRANS64.TRYWAIT P0, [R0+URZ+0xb8], R2 ;  /* 0x0000b802000075a7 */ /* 0x0004e600080011ff */
[----:B---3--:R-:W-:Y:S05]  /*5910*/  @!P0 NANOSLEEP.SYNCS 0x989680 ;  /* 0x009896800000895d */ /* 0x008fea0003900000 */
[----:B------:R-:W3:Y:S02]  /*5920*/  @!P0 SYNCS.PHASECHK.TRANS64 P0, [R0+URZ+0xb8], R2 ;  /* 0x0000b802000085a7 */ /* 0x000ee400080010ff */
[----:B-1-3--:R-:W-:Y:S05]  /*5930*/  @P0 EXIT ;  /* 0x000000000000094d */ /* 0x00afea0003800000 */
[----:B------:R-:W-:Y:S05]  /*5940*/  BRA `(.L_x_86) ;  /* 0xfffffffc00e87947 */ /* 0x000fea000383ffff */
.L_x_71:
[----:B------:R-:W-:-:S06]  /*5950*/  UISETP.GE.AND UP0, UPT, UR18, 0x4, UPT ;  /* 0x000000041200788c */ /* 0x000fcc000bf06270 */
[----:B------:R-:W-:-:S13]  /*5960*/  PLOP3.LUT P0, PT, PT, PT, UP0, 0x80, 0x8 ;  /* 0x000000000008781c */ /* 0x000fda0003f0f008 */
[----:B------:R-:W-:Y:S05]  /*5970*/  @!P0 EXIT ;  /* 0x000000000000894d */ /* 0x000fea0003800000 */
[----:B------:R-:W1:Y:S08]  /*5980*/  S2UR UR4, SR_CgaCtaId ;  /* 0x00000000000479c3 */ /* 0x000e700000008800 */
[----:B------:R-:W-:Y:S01]  /*5990*/  BAR.SYNC.DEFER_BLOCKING 0x6, 0xa0 ;  /* 0x0182800000007b1d */ /* 0x000fe20000010000 */
[C---:B------:R-:W-:Y:S01]  /*59a0*/  IMAD.SHL.U32 R3, R62.reuse, 0x20, RZ ;  /* 0x000000203e037824 */ /* 0x040fe200078e00ff */
[C---:B------:R-:W-:Y:S01]  /*59b0*/  R2P PR, R62.reuse, 0x6 ;  /* 0x000000063e007804 */ /* 0x040fe20000000000 */
[----:B------:R-:W-:-:S02]  /*59c0*/  IMAD.SHL.U32 R0, R62, 0x10, RZ ;  /* 0x000000103e007824 */ /* 0x000fc400078e00ff */
[----:B------:R-:W-:Y:S02]  /*59d0*/  HFMA2 R60, -RZ, RZ, 0, 5.9604644775390625e-08 ;  /* 0x00000001ff3c7431 */ /* 0x000fe400000001ff */
[C---:B------:R-:W-:Y:S01]  /*59e0*/  IMAD.SHL.U32 R61, R62.reuse, 0x4, RZ ;  /* 0x000000043e3d7824 */ /* 0x040fe200078e00ff */
[----:B------:R-:W-:Y:S01]  /*59f0*/  UMOV UR49, 0x400 ;  /* 0x0000040000317882 */ /* 0x000fe20000000000 */
[C---:B------:R-:W-:Y:S01]  /*5a00*/  LOP3.LUT R4, R3.reuse, 0xe0, RZ, 0xc0, !PT ;  /* 0x000000e003047812 */ /* 0x040fe200078ec0ff */
[----:B------:R-:W2:Y:S01]  /*5a10*/  LDC.64 R50, c[0x0][0x9b0] ;  /* 0x00026c00ff327b82 */ /* 0x000ea20000000a00 */
[----:B------:R-:W-:Y:S01]  /*5a20*/  LOP3.LUT R3, R3, 0x100, RZ, 0xc0, !PT ;  /* 0x0000010003037812 */ /* 0x000fe200078ec0ff */
[----:B------:R-:W-:Y:S01]  /*5a30*/  IMAD.U32 R23, R62, 0x10000, RZ ;  /* 0x000100003e177824 */ /* 0x000fe200078e00ff */
[----:B------:R-:W-:Y:S01]  /*5a40*/  LOP3.LUT R61, R4, 0x1c, R61, 0xf8, !PT ;  /* 0x0000001c043d7812 */ /* 0x000fe200078ef83d */
[----:B------:R-:W-:Y:S01]  /*5a50*/  IMAD.MOV.U32 R73, RZ, RZ, 0x10 ;  /* 0x00000010ff497424 */ /* 0x000fe200078e00ff */
[----:B------:R-:W-:Y:S01]  /*5a60*/  LOP3.LUT R0, R3, 0x600, R0, 0xf8, !PT ;  /* 0x0000060003007812 */ /* 0x000fe200078ef800 */
[----:B------:R-:W-:Y:S01]  /*5a70*/  IMAD.MOV.U32 R72, RZ, RZ, 0x20 ;  /* 0x00000020ff487424 */ /* 0x000fe200078e00ff */
[----:B------:R-:W-:Y:S01]  /*5a80*/  SHF.R.U32.HI R4, RZ, 0x2, R62 ;  /* 0x00000002ff047819 */ /* 0x000fe2000001163e */
[----:B------:R-:W3:Y:S01]  /*5a90*/  LDC.64 R48, c[0x0][0x9a8] ;  /* 0x00026a00ff307b82 */ /* 0x000ee20000000a00 */
[----:B------:R-:W-:Y:S01]  /*5aa0*/  LOP3.LUT R62, R62, 0x60, RZ, 0xc0, !PT ;  /* 0x000000603e3e7812 */ /* 0x000fe200078ec0ff */
[----:B------:R-:W-:Y:S01]  /*5ab0*/  IMAD.MOV.U32 R22, RZ, RZ, RZ ;  /* 0x000000ffff167224 */ /* 0x000fe200078e00ff */
[----:B------:R-:W-:-:S02]  /*5ac0*/  LOP3.LUT R61, R61, 0x4, R4, 0x78, !PT ;  /* 0x000000043d3d7812 */ /* 0x000fc400078e7804 */
[----:B------:R-:W-:Y:S02]  /*5ad0*/  CS2R R58, SRZ ;  /* 0x00000000003a7805 */ /* 0x000fe4000001ff00 */
[----:B------:R-:W-:Y:S01]  /*5ae0*/  LOP3.LUT R23, R23, 0x600000, RZ, 0xc0, !PT ;  /* 0x0060000017177812 */ /* 0x000fe200078ec0ff */
[----:B------:R-:W4:Y:S01]  /*5af0*/  LDCU UR61, c[0x0][0x370] ;  /* 0x00006e00ff3d77ac */ /* 0x000f220008000800 */
[----:B------:R-:W-:Y:S02]  /*5b00*/  LOP3.LUT R61, R0, R61, RZ, 0xfc, !PT ;  /* 0x0000003d003d7212 */ /* 0x000fe400078efcff */
[----:B------:R-:W-:Y:S01]  /*5b10*/  SEL R73, R73, 0xfffffff0, !P2 ;  /* 0xfffffff049497807 */ /* 0x000fe20005000000 */
[----:B-1----:R-:W-:Y:S01]  /*5b20*/  ULEA UR49, UR4, UR49, 0x18 ;  /* 0x0000003104317291 */ /* 0x002fe2000f8ec0ff */
[----:B------:R-:W-:Y:S01]  /*5b30*/  SEL R72, R72, 0xffffffe0, !P1 ;  /* 0xffffffe048487807 */ /* 0x000fe20004800000 */
[----:B------:R-:W1:Y:S01]  /*5b40*/  LDCU.64 UR4, c[0x0][0x990] ;  /* 0x00013200ff0477ac */ /* 0x000e620008000a00 */
[----:B------:R-:W2:Y:S06]  /*5b50*/  LDCU UR48, c[0x0][0xc0c] ;  /* 0x00018180ff3077ac */ /* 0x000eac0008000800 */
[----:B------:R-:W4:Y:S01]  /*5b60*/  LDS R2, [UR49+0x120] ;  /* 0x00012031ff027984 */ /* 0x000f220008000800 */
[----:B------:R-:W2:Y:S01]  /*5b70*/  LDCU UR38, c[0x0][0xc30] ;  /* 0x00018600ff2677ac */ /* 0x000ea20008000800 */
[----:B------:R-:W2:Y:S01]  /*5b80*/  LDCU.64 UR54, c[0x0][0x988] ;  /* 0x00013100ff3677ac */ /* 0x000ea20008000a00 */
[----:B------:R-:W2:Y:S01]  /*5b90*/  LDCU.64 UR46, c[0x0][0xc28] ;  /* 0x00018500ff2e77ac */ /* 0x000ea20008000a00 */
[----:B-1----:R-:W-:-:S02]  /*5ba0*/  IMAD.U32 R66, RZ, RZ, UR4 ;  /* 0x00000004ff427e24 */ /* 0x002fc4000f8e00ff */
[----:B------:R-:W-:Y:S01]  /*5bb0*/  IMAD.U32 R65, RZ, RZ, UR5 ;  /* 0x00000005ff417e24 */ /* 0x000fe2000f8e00ff */
[----:B------:R-:W1:Y:S01]  /*5bc0*/  LDCU.128 UR4, c[0x0][0xb80] ;  /* 0x00017000ff0477ac */ /* 0x000e620008000c00 */
[----:B------:R-:W2:Y:S01]  /*5bd0*/  LDCU.128 UR56, c[0x0][0xc10] ;  /* 0x00018200ff3877ac */ /* 0x000ea20008000c00 */
[----:B------:R-:W2:Y:S01]  /*5be0*/  LDCU UR60, c[0x0][0x374] ;  /* 0x00006e80ff3c77ac */ /* 0x000ea20008000800 */
[----:B------:R-:W-:Y:S01]  /*5bf0*/  UMOV UR53, URZ ;  /* 0x000000ff00357c82 */ /* 0x000fe20008000000 */
[----:B------:R-:W-:Y:S01]  /*5c00*/  UMOV UR50, URZ ;  /* 0x000000ff00327c82 */ /* 0x000fe20008000000 */
[----:B-1----:R-:W-:Y:S01]  /*5c10*/  IMAD.U32 R70, RZ, RZ, UR4 ;  /* 0x00000004ff467e24 */ /* 0x002fe2000f8e00ff */
[----:B------:R-:W-:Y:S01]  /*5c20*/  UIADD3 UR4, UPT, UPT, UR49, 0x400, URZ ;  /* 0x0000040031047890 */ /* 0x000fe2000fffe0ff */
[----:B------:R-:W-:Y:S01]  /*5c30*/  MOV R69, UR5 ;  /* 0x0000000500457c02 */ /* 0x000fe20008000f00 */
[----:B------:R-:W-:Y:S02]  /*5c40*/  IMAD.U32 R68, RZ, RZ, UR6 ;  /* 0x00000006ff447e24 */ /* 0x000fe4000f8e00ff */
[----:B------:R-:W-:-:S02]  /*5c50*/  IMAD.U32 R67, RZ, RZ, UR7 ;  /* 0x00000007ff437e24 */ /* 0x000fc4000f8e00ff */
[----:B------:R-:W-:Y:S02]  /*5c60*/  IMAD.U32 R71, RZ, RZ, UR4 ;  /* 0x00000004ff477e24 */ /* 0x000fe4000f8e00ff */
[C---:B----4-:R-:W-:Y:S01]  /*5c70*/  VIADD R3, R2.reuse, 0x80 ;  /* 0x0000008002037836 */ /* 0x050fe20000000000 */
[----:B------:R-:W-:-:S04]  /*5c80*/  LOP3.LUT R2, R2, 0xffff, RZ, 0xc0, !PT ;  /* 0x0000ffff02027812 */ /* 0x000fc800078ec0ff */
[----:B------:R-:W-:-:S05]  /*5c90*/  LOP3.LUT R3, R3, 0xffff, RZ, 0xc0, !PT ;  /* 0x0000ffff03037812 */ /* 0x000fca00078ec0ff */
[----:B--23--:R1:W-:Y:S02]  /*5ca0*/  STL.64 [R1], R2 ;  /* 0x0000000201007387 */ /* 0x00c3e40000100a00 */
.L_x_130:
[----:B-1----:R-:W-:Y:S04]  /*5cb0*/  SHF.L.U32 R2, R58, 0x1f, RZ ;  /* 0x0000001f3a027819 */ /* 0x002fe800000006ff */
[----:B------:R-:W1:Y:S02]  /*5cc0*/  SYNCS.PHASECHK.TRANS64.TRYWAIT P0, [UR49+0xd0], R2 ;  /* 0x0000d002ff0075a7 */ /* 0x000e640008001131 */
[----:B-1----:R-:W-:Y:S05]  /*5cd0*/  @!P0 BRA `(.L_x_87) ;  /* 0x0000004000a48947 */ /* 0x002fea0003800000 */
.L_x_184:
[----:B------:R-:W2:Y:S01]  /*5ce0*/  LDS.128 R52, [UR49+0x110] ;  /* 0x00011031ff347984 */ /* 0x000ea20008000c00 */
[----:B------:R-:W-:Y:S01]  /*5cf0*/  UIADD3 UR4, UPT, UPT, UR49, 0xd8, URZ ;  /* 0x000000d831047890 */ /* 0x000fe2000fffe0ff */
[----:B-1----:R-:W-:Y:S01]  /*5d00*/  IMAD R2, R22, 0x4, R1 ;  /* 0x0000000416027824 */ /* 0x002fe200078e0201 */
[----:B------:R-:W-:Y:S01]  /*5d10*/  UISETP.GE.AND UP1, UPT, UR39, 0x1, UPT ;  /* 0x000000012700788c */ /* 0x000fe2000bf26270 */
[----:B------:R-:W-:Y:S01]  /*5d20*/  @!PT LDS RZ, [RZ] ;  /* 0x00000000fffff984 */ /* 0x000fe20000000800 */
[----:B------:R-:W-:Y:S01]  /*5d30*/  @!PT LDS RZ, [RZ] ;  /* 0x00000000fffff984 */ /* 0x000fe20000000800 */
[----:B------:R-:W-:Y:S01]  /*5d40*/  @!PT LDS RZ, [RZ] ;  /* 0x00000000fffff984 */ /* 0x000fe20000000800 */
[----:B------:R-:W-:Y:S01]  /*5d50*/  @!PT LDS RZ, [RZ] ;  /* 0x00000000fffff984 */ /* 0x000fe20000000800 */
[----:B------:R1:W-:Y:S06]  /*5d60*/  MEMBAR.ALL.CTA ;  /* 0x0000000000007992 */ /* 0x0003ec0000008000 */
[----:B-1----:R-:W1:Y:S01]  /*5d70*/  FENCE.VIEW.ASYNC.S ;  /* 0x00000000000073c6 */ /* 0x002e620000000000 */
[----:B------:R-:W-:Y:S09]  /*5d80*/  UPRMT UR4, URZ, 0x654, UR4 ;  /* 0x00000654ff047896 */ /* 0x000ff20008000004 */
[----:B-1----:R-:W-:Y:S01]  /*5d90*/  SYNCS.ARRIVE.TRANS64.RED.A1T0 RZ, [UR4], RZ ;  /* 0x000000ffffff79a7 */ /* 0x002fe20008100404 */
[----:B------:R-:W5:Y:S01]  /*5da0*/  LDL R2, [R2] ;  /* 0x0000000002027983 */ /* 0x000f620000100800 */
[----:B--2---:R-:W-:Y:S11]  /*5db0*/  LOP3.LUT P0, RZ, R54, 0x1, RZ, 0xc0, !PT ;  /* 0x0000000136ff7812 */ /* 0x004ff6000780c0ff */
[----:B------:R-:W-:Y:S02]  /*5dc0*/  @!UPT UIADD3 URZ, UPT, UPT, URZ, URZ, URZ ;  /* 0x000000fffffff290 */ /* 0x000fe4000fffe0ff */
[----:B------:R-:W-:Y:S01]  /*5dd0*/  VOTEU.ANY UP0, P0 ;  /* 0x0000000000ff7886 */ /* 0x000fe20000000100 */
[----:B------:R-:W-:Y:S11]  /*5de0*/  PLOP3.LUT P0, PT, PT, PT, UP0, 0x80, 0x8 ;  /* 0x000000000008781c */ /* 0x000ff60003f0f008 */
[----:B------:R-:W-:Y:S02]  /*5df0*/  @!UPT UIADD3 URZ, UPT, UPT, URZ, URZ, URZ ;  /* 0x000000fffffff290 */ /* 0x000fe4000fffe0ff */
[----:B------:R-:W-:Y:S02]  /*5e00*/  @P0 MOV R3, R52 ;  /* 0x0000003400030202 */ /* 0x000fe40000000f00 */
[----:B------:R-:W-:Y:S02]  /*5e10*/  @P0 LOP3.LUT R0, R53, 0xffff, RZ, 0xc0, !PT ;  /* 0x0000ffff35000812 */ /* 0x000fe400078ec0ff */
[----:B------:R-:W-:Y:S02]  /*5e20*/  @P0 R2UR UR5, R3 ;  /* 0x00000000030502ca */ /* 0x000fe400000e0000 */
[----:B------:R-:W-:Y:S11]  /*5e30*/  @P0 R2UR UR4, R0 ;  /* 0x00000000000402ca */ /* 0x000ff600000e0000 */
[----:B------:R-:W-:Y:S02]  /*5e40*/  @UP0 UMOV UR37, UR5 ;  /* 0x0000000500250c82 */ /* 0x000fe40008000000 */
[----:B------:R-:W-:Y:S01]  /*5e50*/  @UP0 UMOV UR36, UR4 ;  /* 0x0000000400240c82 */ /* 0x000fe20008000000 */
[----:B------:R-:W-:Y:S05]  /*5e60*/  BRA.U !UP1, `(.L_x_88) ;  /* 0x0000000109cc7547 */ /* 0x000fea000b800000 */
[----:B------:R-:W1:Y:S01]  /*5e70*/  LDCU UR9, c[0x0][0xc20] ;  /* 0x00018400ff0977ac */ /* 0x000e620008000800 */
[----:B------:R-:W-:Y:S02]  /*5e80*/  UIMAD.WIDE.U32 UR4, UR60, UR59, URZ ;  /* 0x0000003b3c0472a5 */ /* 0x000fe4000f8e00ff */
[----:B------:R-:W-:Y:S02]  /*5e90*/  UIMAD.WIDE.U32 UR6, UR61, UR56, URZ ;  /* 0x000000383d0672a5 */ /* 0x000fe4000f8e00ff */
[----:B------:R-:W-:Y:S02]  /*5ea0*/  UIMAD.WIDE.U32 UR10, UR36, UR59, URZ ;  /* 0x0000003b240a72a5 */ /* 0x000fe4000f8e00ff */
[----:B------:R-:W-:Y:S02]  /*5eb0*/  UISETP.NE.AND UP0, UPT, UR58, 0x1, UPT ;  /* 0x000000013a00788c */ /* 0x000fe4000bf05270 */
[----:B------:R-:W-:Y:S02]  /*5ec0*/  UISETP.NE.AND UP1, UPT, UR48, 0x1, UPT ;  /* 0x000000013000788c */ /* 0x000fe4000bf25270 */
[----:B------:R-:W-:Y:S02]  /*5ed0*/  UISETP.NE.AND UP2, UPT, UR39, 0x1, UPT ;  /* 0x000000012700788c */ /* 0x000fe4000bf45270 */
[----:B------:R-:W-:Y:S01]  /*5ee0*/  UIMAD.WIDE.U32 UR12, UR37, UR56, URZ ;  /* 0x00000038250c72a5 */ /* 0x000fe2000f8e00ff */
[----:B------:R-:W-:Y:S01]  /*5ef0*/  UMOV UR4, UR5 ;  /* 0x0000000500047c82 */ /* 0x000fe20008000000 */
[----:B------:R-:W-:Y:S01]  /*5f00*/  UMOV UR6, UR11 ;  /* 0x0000000b00067c82 */ /* 0x000fe20008000000 */
[----:B-1----:R-:W-:Y:S03]  /*5f10*/  USHF.R.U32.HI UR8, URZ, UR9, UR4 ;  /* 0x00000009ff087299 */ /* 0x002fe60008011604 */
[----:B------:R-:W-:Y:S02]  /*5f20*/  UMOV UR4, UR7 ;  /* 0x0000000700047c82 */ /* 0x000fe40008000000 */
[----:B------:R-:W-:Y:S02]  /*5f30*/  USHF.R.U32.HI UR5, URZ, UR57, UR4 ;  /* 0x00000039ff057299 */ /* 0x000fe40008011604 */
[----:B------:R-:W-:Y:S02]  /*5f40*/  USEL UR4, UR60, UR8, !UP0 ;  /* 0x000000083c047287 */ /* 0x000fe4000c000000 */
[----:B------:R-:W-:Y:S02]  /*5f50*/  USHF.R.U32.HI UR8, URZ, UR9, UR6 ;  /* 0x00000009ff087299 */ /* 0x000fe40008011606 */
[----:B------:R-:W-:Y:S02]  /*5f60*/  UIMAD.WIDE.U32 UR6, UR4, UR46, URZ ;  /* 0x0000002e040672a5 */ /* 0x000fe4000f8e00ff */
[----:B------:R-:W-:Y:S02]  /*5f70*/  USEL UR9, UR61, UR5, !UP1 ;  /* 0x000000053d097287 */ /* 0x000fe4000c800000 */
[----:B------:R-:W-:Y:S02]  /*5f80*/  USEL UR8, UR36, UR8, !UP0 ;  /* 0x0000000824087287 */ /* 0x000fe4000c000000 */
[----:B------:R-:W-:Y:S01]  /*5f90*/  UIMAD.WIDE.U32 UR10, UR9, UR46, URZ ;  /* 0x0000002e090a72a5 */ /* 0x000fe2000f8e00ff */
[----:B------:R-:W-:Y:S01]  /*5fa0*/  UMOV UR6, UR7 ;  /* 0x0000000700067c82 */ /* 0x000fe20008000000 */
[----:B------:R-:W-:Y:S01]  /*5fb0*/  UMOV UR5, UR13 ;  /* 0x0000000d00057c82 */ /* 0x000fe20008000000 */
[----:B------:R-:W-:Y:S02]  /*5fc0*/  @UP2 USHF.R.U32.HI UR4, URZ, UR47, UR6 ;  /* 0x0000002fff042299 */ /* 0x000fe40008011606 */
[----:B------:R-:W-:Y:S02]  /*5fd0*/  USHF.R.U32.HI UR5, URZ, UR57, UR5 ;  /* 0x00000039ff057299 */ /* 0x000fe40008011605 */
[----:B------:R-:W-:Y:S02]  /*5fe0*/  UIMAD UR4, UR39, UR4, URZ ;  /* 0x00000004270472a4 */ /* 0x000fe4000f8e02ff */
[----:B------:R-:W-:Y:S02]  /*5ff0*/  USEL UR5, UR37, UR5, !UP1 ;  /* 0x0000000525057287 */ /* 0x000fe4000c800000 */
[----:B------:R-:W-:Y:S01]  /*6000*/  UISETP.GE.AND UP0, UPT, UR8, UR4, UPT ;  /* 0x000000040800728c */ /* 0x000fe2000bf06270 */
[----:B------:R-:W-:Y:S01]  /*6010*/  UMOV UR6, UR11 ;  /* 0x0000000b00067c82 */ /* 0x000fe20008000000 */
[----:B------:R-:W-:Y:S02]  /*6020*/  UIMAD.WIDE.U32 UR10, UR8, UR46, URZ ;  /* 0x0000002e080a72a5 */ /* 0x000fe4000f8e00ff */
[----:B------:R-:W-:Y:S04]  /*6030*/  @UP2 USHF.R.U32.HI UR9, URZ, UR47, UR6 ;  /* 0x0000002fff092299 */ /* 0x000fe80008011606 */
[----:B------:R-:W-:Y:S01]  /*6040*/  UIMAD UR6, UR39, UR9, URZ ;  /* 0x00000009270672a4 */ /* 0x000fe2000f8e02ff */
[----:B------:R-:W-:Y:S03]  /*6050*/  UMOV UR4, UR11 ;  /* 0x0000000b00047c82 */ /* 0x000fe60008000000 */
[----:B------:R-:W-:Y:S02]  /*6060*/  UISETP.GE.OR UP0, UPT, UR5, UR6, UP0 ;  /* 0x000000060500728c */ /* 0x000fe40008706670 */
[----:B------:R-:W-:Y:S02]  /*6070*/  USHF.R.U32.HI UR4, URZ, UR47, UR4 ;  /* 0x0000002fff047299 */ /* 0x000fe40008011604 */
[----:B------:R-:W-:Y:S02]  /*6080*/  UIMAD.WIDE.U32 UR6, UR5, UR46, URZ ;  /* 0x0000002e050672a5 */ /* 0x000fe4000f8e00ff */
[----:B------:R-:W-:Y:S02]  /*6090*/  USEL UR11, UR8, UR4, !UP2 ;  /* 0x00000004080b7287 */ /* 0x000fe4000d000000 */
[----:B------:R-:W-:Y:S02]  /*60a0*/  UIADD3 UR6, UPT, UPT, -UR5, URZ, URZ ;  /* 0x000000ff05067290 */ /* 0x000fe4000fffe1ff */
[----:B------:R-:W-:Y:S02]  /*60b0*/  UIADD3 UR10, UPT, UPT, -UR11, URZ, URZ ;  /* 0x000000ff0b0a7290 */ /* 0x000fe4000fffe1ff */
[----:B------:R-:W-:Y:S02]  /*60c0*/  UIMAD UR6, UR48, UR6, UR37 ;  /* 0x00000006300672a4 */ /* 0x000fe4000f8e0225 */
[----:B------:R-:W-:Y:S01]  /*60d0*/  UIMAD UR10, UR39, UR10, UR8 ;  /* 0x0000000a270a72a4 */ /* 0x000fe2000f8e0208 */
[----:B------:R-:W-:Y:S01]  /*60e0*/  @!UP0 UMOV UR4, UR7 ;  /* 0x0000000700048c82 */ /* 0x000fe20008000000 */
[----:B------:R-:W-:Y:S02]  /*60f0*/  UIADD3 UR7, UPT, UPT, -UR8, URZ, URZ ;  /* 0x000000ff08077290 */ /* 0x000fe4000fffe1ff */
[----:B------:R-:W-:Y:S04]  /*6100*/  @!UP0 USHF.R.U32.HI UR4, URZ, UR47, UR4 ;  /* 0x0000002fff048299 */ /* 0x000fe80008011604 */
[----:B------:R-:W-:Y:S04]  /*6110*/  @!UP0 USEL UR4, UR5, UR4, !UP2 ;  /* 0x0000000405048287 */ /* 0x000fe8000d000000 */
[----:B------:R-:W-:Y:S02]  /*6120*/  @!UP0 UIMAD UR9, UR9, UR10, UR4 ;  /* 0x0000000a090982a4 */ /* 0x000fe4000f8e0204 */
[----:B------:R-:W-:Y:S02]  /*6130*/  @!UP0 UIADD3 UR10, UPT, UPT, UR11, -UR4, URZ ;  /* 0x800000040b0a8290 */ /* 0x000fe4000fffe0ff */
[----:B------:R-:W-:Y:S02]  /*6140*/  UIMAD UR4, UR58, UR7, UR36 ;  /* 0x000000073a0472a4 */ /* 0x000fe4000f8e0224 */
[----:B------:R-:W-:Y:S03]  /*6150*/  @!UP0 UIMAD UR8, UR10, UR39, UR5 ;  /* 0x000000270a0882a4 */ /* 0x000fe6000f8e0205 */
[----:B------:R-:W-:Y:S02]  /*6160*/  @!UP0 UMOV UR5, UR9 ;  /* 0x0000000900058c82 */ /* 0x000fe40008000000 */
[----:B------:R-:W-:Y:S02]  /*6170*/  UIMAD UR37, UR5, UR48, UR6 ;  /* 0x00000030052572a4 */ /* 0x000fe4000f8e0206 */
[----:B------:R-:W-:Y:S11]  /*6180*/  UIMAD UR36, UR8, UR58, UR4 ;  /* 0x0000003a082472a4 */ /* 0x000ff6000f8e0204 */
[----:B------:R-:W-:Y:S01]  /*6190*/  @!UPT UIADD3 URZ, UPT, UPT, URZ, URZ, URZ ;  /* 0x000000fffffff290 */ /* 0x000fe2000fffe0ff */
.L_x_88:
[----:B------:R-:W-:Y:S01]  /*61a0*/  UISETP.NE.AND UP0, UPT, UR38, 0x1, UPT ;  /* 0x000000012600788c */ /* 0x000fe2000bf05270 */
[----:B------:R-:W-:Y:S01]  /*61b0*/  @P0 SHF.R.U32.HI R0, RZ, 0x10, R53 ;  /* 0x00000010ff000819 */ /* 0x000fe20000011635 */
[----:B------:R-:W-:Y:S01]  /*61c0*/  USHF.L.U32 UR41, UR21, 0x7, URZ ;  /* 0x0000000715297899 */ /* 0x000fe200080006ff */
[----:B------:R-:W-:Y:S02]  /*61d0*/  BSSY.RECONVERGENT B6, `(.L_x_89) ;  /* 0x0000034000067945 */ /* 0x000fe40003800200 */
[----:B------:R-:W-:Y:S02]  /*61e0*/  @P0 R2UR UR62, R0 ;  /* 0x00000000003e02ca */ /* 0x000fe400000e0000 */
[----:B------:R-:W-:Y:S04]  /*61f0*/  LOP3.LUT P0, RZ, R71, 0x3f0, RZ, 0xc0, !PT ;  /* 0x000003f047ff7812 */ /* 0x000fe8000780c0ff */
[----:B------:R-:W1:Y:S01]  /*6200*/  @!UP0 LDCU.128 UR12, c[0x0][0xc10] ;  /* 0x00018200ff0c87ac */ /* 0x000e620008000c00 */
[----:B------:R-:W2:Y:S01]  /*6210*/  @!UP0 LDCU UR5, c[0x0][0xc0c] ;  /* 0x00018180ff0587ac */ /* 0x000ea20008000800 */
[----:B------:R-:W3:Y:S01]  /*6220*/  @!UP0 LDCU UR10, c[0x0][0xc20] ;  /* 0x00018400ff0a87ac */ /* 0x000ee20008000800 */
[----:B-1----:R-:W-:Y:S02]  /*6230*/  UIMAD.WIDE.U32 UR8, UR37, UR12, URZ ;  /* 0x0000000c250872a5 */ /* 0x002fe4000f8e00ff */
[----:B------:R-:W-:Y:S02]  /*6240*/  UIMAD.WIDE.U32 UR6, UR36, UR15, URZ ;  /* 0x0000000f240672a5 */ /* 0x000fe4000f8e00ff */
[----:B------:R-:W-:Y:S03]  /*6250*/  @!UP0 UISETP.NE.AND UP1, UPT, UR14, 0x1, UPT ;  /* 0x000000010e00888c */ /* 0x000fe6000bf25270 */
[----:B------:R-:W-:Y:S01]  /*6260*/  @!UP0 UMOV UR4, UR9 ;  /* 0x0000000900048c82 */ /* 0x000fe20008000000 */
[----:B--2---:R-:W-:Y:S02]  /*6270*/  @!UP0 UISETP.NE.AND UP2, UPT, UR5, 0x1, UPT ;  /* 0x000000010500888c */ /* 0x004fe4000bf45270 */
[----:B------:R-:W-:Y:S01]  /*6280*/  @!UP0 USHF.R.U32.HI UR4, URZ, UR13, UR4 ;  /* 0x0000000dff048299 */ /* 0x000fe20008011604 */
[----:B------:R-:W-:Y:S02]  /*6290*/  @!UP0 UMOV UR6, UR7 ;  /* 0x0000000700068c82 */ /* 0x000fe40008000000 */
[----:B---3--:R-:W-:Y:S02]  /*62a0*/  @!UP0 USHF.R.U32.HI UR6, URZ, UR10, UR6 ;  /* 0x0000000aff068299 */ /* 0x008fe40008011606 */
[----:B------:R-:W-:Y:S02]  /*62b0*/  @!UP0 USEL UR7, UR37, UR4, !UP2 ;  /* 0x0000000425078287 */ /* 0x000fe4000d000000 */
[----:B------:R-:W-:Y:S04]  /*62c0*/  @!UP0 USEL UR6, UR36, UR6, !UP1 ;  /* 0x0000000624068287 */ /* 0x000fe8000c800000 */
[----:B------:R-:W-:Y:S02]  /*62d0*/  @!UP0 UIADD3 UR4, UPT, UPT, -UR7, UR6, URZ ;  /* 0x0000000607048290 */ /* 0x000fe4000fffe1ff */
[----:B------:R-:W-:Y:S02]  /*62e0*/  @!UP0 UIADD3 UR6, UPT, UPT, UR7, -UR6, URZ ;  /* 0x8000000607068290 */ /* 0x000fe4000fffe0ff */
[----:B------:R-:W-:Y:S02]  /*62f0*/  @!UP0 UIMAD UR37, UR4, UR5, UR37 ;  /* 0x00000005042582a4 */ /* 0x000fe4000f8e0225 */
[----:B------:R-:W-:Y:S01]  /*6300*/  @!UP0 UIMAD UR36, UR6, UR14, UR36 ;  /* 0x0000000e062482a4 */ /* 0x000fe2000f8e0224 */
[----:B------:R-:W-:Y:S11]  /*6310*/  @!P0 BRA `(.L_x_90) ;  /* 0x00000000007c8947 */ /* 0x000ff60003800000 */
[----:B------:R-:W1:Y:S01]  /*6320*/  LDCU.64 UR8, c[0x4][0x80] ;  /* 0x01001000ff0877ac */ /* 0x000e620008000a00 */
[----:B------:R-:W-:Y:S01]  /*6330*/  MOV R16, 0x0 ;  /* 0x0000000000107802 */ /* 0x000fe20000000f00 */
[----:B------:R-:W-:Y:S02]  /*6340*/  HFMA2 R12, -RZ, RZ, 0, 5.9604644775390625e-08 ;  /* 0x00000001ff0c7431 */ /* 0x000fe400000001ff */
[----:B------:R-:W-:Y:S01]  /*6350*/  IMAD.MOV.U32 R8, RZ, RZ, 0x70 ;  /* 0x00000070ff087424 */ /* 0x000fe200078e00ff */
[----:B------:R2:W3:Y:S01]  /*6360*/  LDC.64 R14, c[0x4][R16] ;  /* 0x01000000100e7b82 */ /* 0x0004e20000000a00 */
[----:B------:R-:W4:Y:S01]  /*6370*/  LDCU.64 UR6, c[0x4][0x88] ;  /* 0x01001100ff0677ac */ /* 0x000f220008000a00 */
[----:B------:R-:W-:Y:S01]  /*6380*/  IMAD.MOV.U32 R13, RZ, RZ, RZ ;  /* 0x000000ffff0d7224 */ /* 0x000fe200078e00ff */
[----:B------:R-:W2:Y:S01]  /*6390*/  LDCU.64 UR4, c[0x4][0x8] ;  /* 0x01000100ff0477ac */ /* 0x000ea20008000a00 */
[----:B-1----:R-:W-:Y:S01]  /*63a0*/  MOV R5, UR9 ;  /* 0x0000000900057c02 */ /* 0x002fe20008000f00 */
[----:B------:R-:W-:Y:S01]  /*63b0*/  IMAD.U32 R4, RZ, RZ, UR8 ;  /* 0x00000008ff047e24 */ /* 0x000fe2000f8e00ff */
[----:B----4-:R-:W-:Y:S01]  /*63c0*/  MOV R7, UR7 ;  /* 0x0000000700077c02 */ /* 0x010fe20008000f00 */
[----:B------:R-:W-:Y:S01]  /*63d0*/  IMAD.U32 R6, RZ, RZ, UR6 ;  /* 0x00000006ff067e24 */ /* 0x000fe2000f8e00ff */
[----:B--2---:R-:W-:Y:S01]  /*63e0*/  MOV R11, UR5 ;  /* 0x00000005000b7c02 */ /* 0x004fe20008000f00 */
[----:B------:R-:W-:Y:S02]  /*63f0*/  IMAD.U32 R10, RZ, RZ, UR4 ;  /* 0x00000004ff0a7e24 */ /* 0x000fe4000f8e00ff */
[----:B------:R-:W-:Y:S07]  /*6400*/  LEPC R20, `(.L_x_91) ;  /* 0x000000001014794e */ /* 0x000fee0000000000 */
[----:B---3-5:R-:W-:Y:S05]  /*6410*/  CALL.ABS.NOINC R14 ;  /* 0x000000000e007343 */ /* 0x028fea0003c00000 */
.L_x_91:
[----:B------:R-:W1:Y:S01]  /*6420*/  LDCU.64 UR8, c[0x4][0x80] ;  /* 0x01001000ff0877ac */ /* 0x000e620008000a00 */
[----:B------:R-:W2:Y:S01]  /*6430*/  LDC.64 R16, c[0x4][R16] ;  /* 0x0100000010107b82 */ /* 0x000ea20000000a00 */
[----:B------:R-:W-:Y:S02]  /*6440*/  HFMA2 R12, -RZ, RZ, 0, 5.9604644775390625e-08 ;  /* 0x00000001ff0c7431 */ /* 0x000fe400000001ff */
[----:B------:R-:W-:Y:S02]  /*6450*/  IMAD.MOV.U32 R8, RZ, RZ, 0x70 ;  /* 0x00000070ff087424 */ /* 0x000fe400078e00ff */
[----:B------:R-:W-:Y:S01]  /*6460*/  IMAD.MOV.U32 R13, RZ, RZ, RZ ;  /* 0x000000ffff0d7224 */ /* 0x000fe200078e00ff */
[----:B------:R-:W3:Y:S01]  /*6470*/  LDCU.64 UR6, c[0x4][0x88] ;  /* 0x01001100ff0677ac */ /* 0x000ee20008000a00 */
[----:B------:R-:W4:Y:S01]  /*6480*/  LDCU.64 UR4, c[0x4][0x8] ;  /* 0x01000100ff0477ac */ /* 0x000f220008000a00 */
[----:B-1----:R-:W-:Y:S02]  /*6490*/  MOV R4, UR8 ;  /* 0x0000000800047c02 */ /* 0x002fe40008000f00 */
[----:B------:R-:W-:Y:S02]  /*64a0*/  MOV R5, UR9 ;  /* 0x0000000900057c02 */ /* 0x000fe40008000f00 */
[----:B---3--:R-:W-:Y:S01]  /*64b0*/  MOV R7, UR7 ;  /* 0x0000000700077c02 */ /* 0x008fe20008000f00 */
[----:B------:R-:W-:Y:S01]  /*64c0*/  IMAD.U32 R6, RZ, RZ, UR6 ;  /* 0x00000006ff067e24 */ /* 0x000fe2000f8e00ff */
[----:B----4-:R-:W-:Y:S01]  /*64d0*/  MOV R11, UR5 ;  /* 0x00000005000b7c02 */ /* 0x010fe20008000f00 */
[----:B------:R-:W-:Y:S02]  /*64e0*/  IMAD.U32 R10, RZ, RZ, UR4 ;  /* 0x00000004ff0a7e24 */ /* 0x000fe4000f8e00ff */
[----:B------:R-:W-:Y:S07]  /*64f0*/  LEPC R20, `(.L_x_90) ;  /* 0x000000001014794e */ /* 0x000fee0000000000 */
[----:B--2---:R-:W-:Y:S05]  /*6500*/  CALL.ABS.NOINC R16 ;  /* 0x0000000010007343 */ /* 0x004fea0003c00000 */
.L_x_90:
[----:B------:R-:W-:Y:S05]  /*6510*/  BSYNC.RECONVERGENT B6 ;  /* 0x0000000000067941 */ /* 0x000fea0003800200 */
.L_x_89:
[----:B------:R-:W-:Y:S01]  /*6520*/  R2UR UR5, R66 ;  /* 0x00000000420572ca */ /* 0x000fe200000e0000 */
[----:B------:R-:W-:Y:S01]  /*6530*/  UISETP.NE.AND UP2, UPT, UR63, URZ, UPT ;  /* 0x000000ff3f00728c */ /* 0x000fe2000bf45270 */
[----:B------:R-:W-:Y:S02]  /*6540*/  R2UR UR4, R65 ;  /* 0x00000000410472ca */ /* 0x000fe400000e0000 */
[----:B------:R-:W-:Y:S02]  /*6550*/  ISETP.NE.U32.AND P3, PT, R50, RZ, PT ;  /* 0x000000ff3200720c */ /* 0x000fe40003f65070 */
[----:B------:R-:W-:Y:S02]  /*6560*/  ISETP.NE.U32.AND P1, PT, RZ, UR54, PT ;  /* 0x00000036ff007c0c */ /* 0x000fe4000bf25070 */
[----:B------:R-:W-:Y:S02]  /*6570*/  PLOP3.LUT P4, PT, PT, PT, UP2, 0x80, 0x8 ;  /* 0x000000000008781c */ /* 0x000fe40003f8f028 */
[----:B------:R-:W-:Y:S02]  /*6580*/  ISETP.NE.AND.EX P3, PT, R51, RZ, PT, P3 ;  /* 0x000000ff3300720c */ /* 0x000fe40003f65330 */
[----:B------:R-:W-:Y:S01]  /*6590*/  ISETP.NE.AND.EX P1, PT, RZ, UR55, PT, P1 ;  /* 0x00000037ff007c0c */ /* 0x000fe2000bf25310 */
[----:B------:R-:W-:Y:S01]  /*65a0*/  UISETP.NE.U32.AND UP0, UPT, UR5, URZ, UPT ;  /* 0x000000ff0500728c */ /* 0x000fe2000bf05070 */
[----:B------:R-:W-:Y:S03]  /*65b0*/  P2R R80, PR, RZ, 0x10 ;  /* 0x00000010ff507803 */ /* 0x000fe60000000000 */
[----:B------:R-:W-:Y:S02]  /*65c0*/  UISETP.NE.AND.EX UP1, UPT, UR4, URZ, UPT, UP0 ;  /* 0x000000ff0400728c */ /* 0x000fe4000bf25300 */
[----:B------:R-:W-:Y:S02]  /*65d0*/  UPLOP3.LUT UP0, UPT, UPT, UPT, UPT, 0x40, 0x4 ;  /* 0x000000000004789c */ /* 0x000fe40003f0e870 */
[----:B------:R-:W-:Y:S06]  /*65e0*/  @UP2 UPLOP3.LUT UP0, UPT, UPT, UPT, UP1, 0x80, 0x8 ;  /* 0x000000000008289c */ /* 0x000fec0003f0f010 */
[----:B------:R-:W-:Y:S01]  /*65f0*/  PLOP3.LUT P0, PT, PT, PT, UP0, 0x80, 0x8 ;  /* 0x000000000008781c */ /* 0x000fe20003f0f008 */
[----:B------:R-:W-:Y:S01]  /*6600*/  @!UPT UIADD3 URZ, UPT, UPT, URZ, URZ, URZ ;  /* 0x000000fffffff290 */ /* 0x000fe2000fffe0ff */
[----:B------:R-:W-:Y:S11]  /*6610*/  BRA.U !UP1, `(.L_x_92) ;  /* 0x0000000109407547 */ /* 0x000ff6000b800000 */
[----:B------:R-:W-:Y:S01]  /*6620*/  UISETP.NE.U32.AND UP0, UPT, UR54, URZ, UPT ;  /* 0x000000ff3600728c */ /* 0x000fe2000bf05070 */
[----:B------:R-:W-:Y:S01]  /*6630*/  R2UR UR6, R66 ;  /* 0x00000000420672ca */ /* 0x000fe200000e0000 */
[----:B------:R-:W1:Y:S01]  /*6640*/  LDCU.64 UR8, c[0x0][0x358] ;  /* 0x00006b00ff0877ac */ /* 0x000e620008000a00 */
[----:B------:R-:W-:Y:S02]  /*6650*/  HFMA2 R63, -RZ, RZ, 0, 5.9604644775390625e-08 ;  /* 0x00000001ff3f7431 */ /* 0x000fe400000001ff */
[----:B------:R-:W-:Y:S01]  /*6660*/  IMAD.MOV.U32 R0, RZ, RZ, 0x1 ;  /* 0x00000001ff007424 */ /* 0x000fe200078e00ff */
[----:B------:R-:W-:Y:S06]  /*6670*/  UISETP.NE.AND.EX UP0, UPT, UR55, URZ, UPT, UP0 ;  /* 0x000000ff3700728c */ /* 0x000fec000bf05300 */
[----:B------:R-:W-:Y:S05]  /*6680*/  PLOP3.LUT P2, PT, PT, PT, UP0, 0x80, 0x8 ;  /* 0x000000000008781c */ /* 0x000fea0003f4f008 */
[----:B------:R-:W2:Y:S01]  /*6690*/  @UP0 LDCU.64 UR4, c[0x0][0x988] ;  /* 0x00013100ff0407ac */ /* 0x000ea20008000a00 */
[----:B------:R-:W-:Y:S07]  /*66a0*/  @UP0 UIMAD UR6, UR52, UR6, URZ ;  /* 0x00000006340602a4 */ /* 0x000fee000f8e02ff */
[----:B------:R-:W-:Y:S01]  /*66b0*/  @!P2 PRMT R63, R0, 0x7610, R63 ;  /* 0x00007610003fa816 */ /* 0x000fe2000000003f */
[----:B--2---:R-:W-:Y:S06]  /*66c0*/  @UP0 UIMAD.WIDE UR4, UR6, 0x4, UR4 ;  /* 0x00000004060408a5 */ /* 0x004fec000f8e0204 */
[----:B------:R-:W-:Y:S02]  /*66d0*/  IMAD.U32 R4, RZ, RZ, UR4 ;  /* 0x00000004ff047e24 */ /* 0x000fe4000f8e00ff */
[----:B------:R-:W-:Y:S03]  /*66e0*/  IMAD.U32 R5, RZ, RZ, UR5 ;  /* 0x00000005ff057e24 */ /* 0x000fe6000f8e00ff */
[----:B------:R-:W2:Y:S02]  /*66f0*/  @!UP0 LDCU UR4, c[0x0][0x980] ;  /* 0x00013000ff0487ac */ /* 0x000ea40008000800 */
[----:B-1---5:R1:W5:Y:S02]  /*6700*/  @P2 LDG.E R27, desc[UR8][R4.64] ;  /* 0x00000008041b2981 */ /* 0x022364000c1e1900 */
[----:B-12---:R-:W-:Y:S02]  /*6710*/  @!P2 MOV R27, UR4 ;  /* 0x00000004001bac02 */ /* 0x006fe40008000f00 */
.L_x_92:
[----:B------:R-:W-:Y:S05]  /*6720*/  @!P3 BRA `(.L_x_93) ;  /* 0x000000000024b947 */ /* 0x000fea0003800000 */
[----:B------:R-:W-:Y:S01]  /*6730*/  ISETP.NE.U32.AND P2, PT, R48, RZ, PT ;  /* 0x000000ff3000720c */ /* 0x000fe20003f45070 */
[----:B------:R-:W1:Y:S03]  /*6740*/  LDCU.64 UR4, c[0x0][0x358] ;  /* 0x00006b00ff0477ac */ /* 0x000e660008000a00 */
[----:B------:R-:W-:Y:S11]  /*6750*/  ISETP.NE.AND.EX P2, PT, R49, RZ, PT, P2 ;  /* 0x000000ff3100720c */ /* 0x000ff60003f45320 */
[----:B------:R-:W-:Y:S02]  /*6760*/  @!UPT UIADD3 URZ, UPT, UPT, URZ, URZ, URZ ;  /* 0x000000fffffff290 */ /* 0x000fe4000fffe0ff */
[----:B------:R-:W2:Y:S01]  /*6770*/  @P2 LDC.64 R4, c[0x0][0x9a8] ;  /* 0x00026a00ff042b82 */ /* 0x000ea20000000a00 */
[----:B------:R-:W-:Y:S04]  /*6780*/  @P2 IMAD R0, R50, UR52, RZ ;  /* 0x0000003432002c24 */ /* 0x000fe8000f8e02ff */
[----:B--2---:R-:W-:Y:S05]  /*6790*/  @P2 IMAD.WIDE R4, R0, 0x4, R4 ;  /* 0x0000000400042825 */ /* 0x004fea00078e0204 */
[----:B-1---5:R1:W5:Y:S02]  /*67a0*/  @P2 LDG.E R24, desc[UR4][R4.64] ;  /* 0x0000000404182981 */ /* 0x022364000c1e1900 */
[----:B-1----:R-:W2:Y:S02]  /*67b0*/  @!P2 LDC R24, c[0x0][0x9a0] ;  /* 0x00026800ff18ab82 */ /* 0x002ea40000000800 */
.L_x_93:
[----:B-----5:R-:W-:Y:S01]  /*67c0*/  FSETP.NEU.AND P2, PT, R27, RZ, PT ;  /* 0x000000ff1b00720b */ /* 0x020fe20003f4d000 */
[----:B------:R-:W1:Y:S01]  /*67d0*/  LDCU.128 UR12, c[0x0][0xb90] ;  /* 0x00017200ff0c77ac */ /* 0x000e620008000c00 */
[----:B------:R-:W-:Y:S01]  /*67e0*/  SEL R4, RZ, 0xffffffff, P1 ;  /* 0xffffffffff047807 */ /* 0x000fe20000800000 */
[----:B------:R-:W-:Y:S01]  /*67f0*/  IMAD.SHL.U32 R87, R61, 0x4, RZ ;  /* 0x000000043d577824 */ /* 0x000fe200078e00ff */
[----:B------:R-:W-:Y:S01]  /*6800*/  @P4 LOP3.LUT P1, RZ, R63, 0xff, RZ, 0xc0, !PT ;  /* 0x000000ff3fff4812 */ /* 0x000fe2000782c0ff */
[----:B------:R-:W-:Y:S01]  /*6810*/  BSSY B1, `(.L_x_94) ;  /* 0x0000058000017945 */ /* 0x000fe20003800000 */
[----:B------:R-:W-:Y:S01]  /*6820*/  @P4 SEL R79, RZ, 0xffffffff, P2 ;  /* 0xffffffffff4f4807 */ /* 0x000fe20001000000 */
[----:B------:R-:W-:Y:S01]  /*6830*/  VIADD R82, R87, UR49 ;  /* 0x0000003157527c36 */ /* 0x000fe20008000000 */
[----:B------:R-:W-:Y:S01]  /*6840*/  LOP3.LUT R60, R60, 0x1, RZ, 0x3c, !PT ;  /* 0x000000013c3c7812 */ /* 0x000fe200078e3cff */
[----:B------:R-:W3:Y:S01]  /*6850*/  LDCU UR11, c[0x0][0xba0] ;  /* 0x00017400ff0b77ac */ /* 0x000ee20008000800 */
[----:B------:R-:W-:Y:S01]  /*6860*/  @P0 SEL R79, R4, R79, !P1 ;  /* 0x0000004f044f0207 */ /* 0x000fe20004800000 */
[----:B------:R-:W-:Y:S01]  /*6870*/  IMAD.MOV.U32 R88, RZ, RZ, 0x1 ;  /* 0x00000001ff587424 */ /* 0x000fe200078e00ff */
[----:B------:R-:W-:Y:S01]  /*6880*/  LEA R84, R22, UR49, 0x3 ;  /* 0x0000003116547c11 */ /* 0x000fe2000f8e18ff */
[----:B------:R-:W-:Y:S01]  /*6890*/  USHF.L.U32 UR8, UR51, 0x6, URZ ;  /* 0x0000000633087899 */ /* 0x000fe200080006ff */
[----:B------:R-:W-:Y:S01]  /*68a0*/  @P4 LOP3.LUT R79, R79, 0x1, RZ, 0xc0, !PT ;  /* 0x000000014f4f4812 */ /* 0x000fe200078ec0ff */
[----:B------:R-:W-:Y:S01]  /*68b0*/  IMAD.IADD R25, R23, 0x1, R2 ;  /* 0x0000000117197824 */ /* 0x000fe200078e0202 */
[----:B------:R-:W-:Y:S01]  /*68c0*/  R2UR UR4, R69 ;  /* 0x00000000450472ca */ /* 0x000fe200000e0000 */
[----:B------:R-:W-:Y:S01]  /*68d0*/  IMAD.MOV.U32 R86, RZ, RZ, RZ ;  /* 0x000000ffff567224 */ /* 0x000fe200078e00ff */
[----:B------:R-:W-:Y:S01]  /*68e0*/  ISETP.NE.U32.OR P5, PT, R79, 0x1, !P4 ;  /* 0x000000014f00780c */ /* 0x000fe200067a5470 */
[----:B------:R-:W-:Y:S01]  /*68f0*/  IMAD.U32 R77, RZ, RZ, UR8 ;  /* 0x00000008ff4d7e24 */ /* 0x000fe2000f8e00ff */
[----:B------:R-:W-:Y:S02]  /*6900*/  R2UR UR6, R68 ;  /* 0x00000000440672ca */ /* 0x000fe400000e0000 */
[----:B------:R-:W-:Y:S02]  /*6910*/  CS2R R42, SRZ ;  /* 0x00000000002a7805 */ /* 0x000fe4000001ff00 */
[----:B------:R-:W-:Y:S02]  /*6920*/  R2UR UR10, R70 ;  /* 0x00000000460a72ca */ /* 0x000fe400000e0000 */
[----:B------:R-:W-:Y:S02]  /*6930*/  CS2R R40, SRZ ;  /* 0x0000000000287805 */ /* 0x000fe4000001ff00 */
[----:B------:R-:W-:Y:S02]  /*6940*/  R2UR UR9, R67 ;  /* 0x00000000430972ca */ /* 0x000fe400000e0000 */
[----:B------:R-:W-:Y:S02]  /*6950*/  CS2R R38, SRZ ;  /* 0x0000000000267805 */ /* 0x000fe4000001ff00 */
[----:B------:R-:W-:Y:S02]  /*6960*/  PLOP3.LUT P1, PT, PT, PT, UP1, 0x80, 0x8 ;  /* 0x000000000008781c */ /* 0x000fe40003f2f018 */
[----:B------:R-:W-:Y:S02]  /*6970*/  CS2R R36, SRZ ;  /* 0x0000000000247805 */ /* 0x000fe4000001ff00 */
[----:B------:R-:W-:Y:S01]  /*6980*/  SEL R89, RZ, 0xffffffff, P2 ;  /* 0xffffffffff597807 */ /* 0x000fe20001000000 */
[----:B------:R-:W-:Y:S01]  /*6990*/  UIMAD.WIDE.U32 UR4, UR8, UR4, URZ ;  /* 0x00000004080472a5 */ /* 0x000fe2000f8e00ff */
[----:B------:R-:W-:Y:S02]  /*69a0*/  CS2R R34, SRZ ;  /* 0x0000000000227805 */ /* 0x000fe4000001ff00 */
[----:B------:R-:W-:Y:S02]  /*69b0*/  @P5 SHF.L.U32 R0, R60, 0x1f, RZ ;  /* 0x0000001f3c005819 */ /* 0x000fe400000006ff */
[----:B------:R-:W-:Y:S01]  /*69c0*/  CS2R R32, SRZ ;  /* 0x0000000000207805 */ /* 0x000fe2000001ff00 */
[----:B------:R-:W-:Y:S01]  /*69d0*/  USHF.R.U32.HI UR5, URZ, UR6, UR5 ;  /* 0x00000006ff057299 */ /* 0x000fe20008011605 */
[----:B------:R-:W-:Y:S01]  /*69e0*/  CS2R R46, SRZ ;  /* 0x00000000002e7805 */ /* 0x000fe2000001ff00 */
[----:B------:R4:W2:Y:S01]  /*69f0*/  @P5 SYNCS.PHASECHK.TRANS64.TRYWAIT P4, [UR49+0x80], R0 ;  /* 0x00008000ff0055a7 */ /* 0x0008a20008081131 */
[----:B------:R-:W-:Y:S01]  /*6a00*/  VIADD R83, R82, 0x400 ;  /* 0x0000040052537836 */ /* 0x000fe20000000000 */
[----:B------:R-:W-:Y:S01]  /*6a10*/  UISETP.NE.AND UP0, UPT, UR10, 0x1, UPT ;  /* 0x000000010a00788c */ /* 0x000fe2000bf05270 */
[----:B------:R-:W-:Y:S01]  /*6a20*/  IMAD.IADD R81, R72, 0x1, R82 ;  /* 0x0000000148517824 */ /* 0x000fe200078e0252 */
[----:B------:R-:W-:Y:S02]  /*6a30*/  CS2R R44, SRZ ;  /* 0x00000000002c7805 */ /* 0x000fe4000001ff00 */
[----:B------:R-:W-:Y:S02]  /*6a40*/  USEL UR5, UR8, UR5, !UP0 ;  /* 0x0000000508057287 */ /* 0x000fe4000c000000 */
[----:B------:R-:W-:Y:S04]  /*6a50*/  UISETP.NE.AND UP0, UPT, UR9, 0x1, UPT ;  /* 0x000000010900788c */ /* 0x000fe8000bf05270 */
[----:B------:R-:W-:Y:S02]  /*6a60*/  IMAD R6, RZ, RZ, -UR5 ;  /* 0x80000005ff067e24 */ /* 0x000fe4000f8e02ff */
[----:B------:R-:W-:Y:S02]  /*6a70*/  IMAD.U32 R76, RZ, RZ, UR5 ;  /* 0x00000005ff4c7e24 */ /* 0x000fe4000f8e00ff */
[----:B------:R-:W-:Y:S01]  /*6a80*/  IMAD R77, R6, UR10, R77 ;  /* 0x0000000a064d7c24 */ /* 0x000fe2000f8e024d */
[----:B----4-:R-:W-:Y:S04]  /*6a90*/  SHF.L.U32 R0, R59, 0x1f, RZ ;  /* 0x0000001f3b007819 */ /* 0x010fe800000006ff */
[----:B------:R4:W4:Y:S01]  /*6aa0*/  SYNCS.PHASECHK.TRANS64.TRYWAIT P3, [R84+URZ+0xe0], R0 ;  /* 0x0000e000540075a7 */ /* 0x00092200080611ff */
[----:B-1----:R-:W-:Y:S07]  /*6ab0*/  UIMAD.WIDE.U32 UR6, UR5, UR12, URZ ;  /* 0x0000000c050672a5 */ /* 0x002fee000f8e00ff */
[----:B------:R-:W-:Y:S02]  /*6ac0*/  UMOV UR4, UR7 ;  /* 0x0000000700047c82 */ /* 0x000fe40008000000 */
[----:B------:R-:W-:Y:S04]  /*6ad0*/  USHF.R.U32.HI UR4, URZ, UR13, UR4 ;  /* 0x0000000dff047299 */ /* 0x000fe80008011604 */
[----:B------:R-:W-:Y:S02]  /*6ae0*/  USEL UR4, UR5, UR4, !UP0 ;  /* 0x0000000405047287 */ /* 0x000fe4000c000000 */
[----:B------:R-:W-:Y:S02]  /*6af0*/  UISETP.NE.AND UP0, UPT, UR14, 0x1, UPT ;  /* 0x000000010e00788c */ /* 0x000fe4000bf05270 */
[----:B------:R-:W-:Y:S02]  /*6b00*/  UIMAD.WIDE.U32 UR6, UR4, UR15, URZ ;  /* 0x0000000f040672a5 */ /* 0x000fe4000f8e00ff */
[----:B------:R-:W-:Y:S02]  /*6b10*/  IMAD.U32 R75, RZ, RZ, UR4 ;  /* 0x00000004ff4b7e24 */ /* 0x000fe4000f8e00ff */
[----:B------:R-:W-:Y:S01]  /*6b20*/  PLOP3.LUT P0, PT, PT, PT, UP0, 0x80, 0x8 ;  /* 0x000000000008781c */ /* 0x000fe20003f0f008 */
[----:B------:R-:W-:Y:S02]  /*6b30*/  IMAD R5, RZ, RZ, -UR4 ;  /* 0x80000004ff057e24 */ /* 0x000fe4000f8e02ff */
[----:B------:R-:W-:Y:S01]  /*6b40*/  UMOV UR6, UR7 ;  /* 0x0000000700067c82 */ /* 0x000fe20008000000 */
[----:B------:R-:W-:Y:S01]  /*6b50*/  IMAD.U32 R74, RZ, RZ, UR4 ;  /* 0x00000004ff4a7e24 */ /* 0x000fe2000f8e00ff */
[----:B---3--:R-:W-:Y:S01]  /*6b60*/  USHF.R.U32.HI UR6, URZ, UR11, UR6 ;  /* 0x0000000bff067299 */ /* 0x008fe20008011606 */
[----:B------:R-:W-:Y:S05]  /*6b70*/  IMAD R76, R5, UR9, R76 ;  /* 0x00000009054c7c24 */ /* 0x000fea000f8e024c */
[----:B------:R-:W-:Y:S02]  /*6b80*/  SEL R75, R75, UR6, !P0 ;  /* 0x000000064b4b7c07 */ /* 0x000fe4000c000000 */
[----:B------:R-:W-:Y:S03]  /*6b90*/  LOP3.LUT P0, R78, R63, 0xff, RZ, 0xc0, !PT ;  /* 0x000000ff3f4e7812 */ /* 0x000fe6000780c0ff */
[----:B------:R-:W-:Y:S01]  /*6ba0*/  IMAD.MOV R3, RZ, RZ, -R75 ;  /* 0x000000ffff037224 */ /* 0x000fe200078e0a4b */
[----:B------:R-:W-:Y:S03]  /*6bb0*/  @P1 SEL R89, R4, R89, !P0 ;  /* 0x0000005904591207 */ /* 0x000fe60004000000 */
[----:B------:R-:W-:Y:S01]  /*6bc0*/  IMAD R74, R3, UR14, R74 ;  /* 0x0000000e034a7c24 */ /* 0x000fe2000f8e024a */
[----:B------:R-:W-:Y:S02]  /*6bd0*/  LOP3.LUT R89, R89, 0x1, RZ, 0xc0, !PT ;  /* 0x0000000159597812 */ /* 0x000fe400078ec0ff */
[----:B--2---:R-:W-:Y:S01]  /*6be0*/  @P5 SEL R88, RZ, 0x1, !P4 ;  /* 0x00000001ff585807 */ /* 0x004fe20006000000 */
[----:B------:R-:W-:Y:S06]  /*6bf0*/  @!P5 BRA `(.L_x_95) ;  /* 0x000000000064d947 */ /* 0x000fec0003800000 */
[----:B------:R-:W-:Y:S01]  /*6c00*/  IMAD.MOV.U32 R42, RZ, RZ, RZ ;  /* 0x000000ffff2a7224 */ /* 0x000fe200078e00ff */
[----:B------:R-:W-:Y:S01]  /*6c10*/  ISETP.NE.U32.AND P0, PT, R89, 0x1, PT ;  /* 0x000000015900780c */ /* 0x000fe20003f05070 */
[----:B------:R-:W-:Y:S01]  /*6c20*/  BSSY B0, `(.L_x_96) ;  /* 0x0000010000007945 */ /* 0x000fe20003800000 */
[----:B------:R-:W-:Y:S02]  /*6c30*/  ISETP.NE.AND P1, PT, R88, RZ, PT ;  /* 0x000000ff5800720c */ /* 0x000fe40003f25270 */
[----:B------:R-:W-:Y:S02]  /*6c40*/  CS2R R38, SRZ ;  /* 0x0000000000267805 */ /* 0x000fe4000001ff00 */
[----:B------:R-:W-:Y:S02]  /*6c50*/  CS2R R36, SRZ ;  /* 0x0000000000247805 */ /* 0x000fe4000001ff00 */
[----:B------:R-:W-:Y:S02]  /*6c60*/  CS2R R40, SRZ ;  /* 0x0000000000287805 */ /* 0x000fe4000001ff00 */
[----:B------:R-:W-:Y:S02]  /*6c70*/  CS2R R46, SRZ ;  /* 0x00000000002e7805 */ /* 0x000fe4000001ff00 */
[----:B------:R-:W-:Y:S02]  /*6c80*/  CS2R R44, SRZ ;  /* 0x00000000002c7805 */ /* 0x000fe4000001ff00 */
[----:B------:R-:W-:Y:S02]  /*6c90*/  CS2R R34, SRZ ;  /* 0x0000000000227805 */ /* 0x000fe4000001ff00 */
[----:B------:R-:W-:Y:S01]  /*6ca0*/  CS2R R32, SRZ ;  /* 0x0000000000207805 */ /* 0x000fe2000001ff00 */
[C---:B------:R-:W-:Y:S02]  /*6cb0*/  @P0 IMAD R5, R73.reuse, 0x4, R83 ;  /* 0x0000000449050824 */ /* 0x040fe400078e0253 */
[----:B------:R-:W-:Y:S02]  /*6cc0*/  @P0 IMAD R4, R73, 0x4, R82 ;  /* 0x0000000449040824 */ /* 0x000fe400078e0252 */
[----:B------:R-:W-:Y:S01]  /*6cd0*/  @P0 IMAD.IADD R5, R72, 0x1, R5 ;  /* 0x0000000148050824 */ /* 0x000fe200078e0205 */
[----:B------:R-:W-:Y:S06]  /*6ce0*/  @P1 BRA `(.L_x_97) ;  /* 0x00000000000c1947 */ /* 0x000fec0003800000 */
[----:B------:R-:W-:Y:S04]  /*6cf0*/  SHF.L.U32 R3, R60, 0x1f, RZ ;  /* 0x0000001f3c037819 */ /* 0x000fe800000006ff */
[----:B------:R-:W1:Y:S02]  /*6d00*/  SYNCS.PHASECHK.TRANS64.TRYWAIT P1, [UR49+0x80], R3 ;  /* 0x00008003ff0075a7 */ /* 0x000e640008021131 */
[----:B-1----:R-:W-:Y:S05]  /*6d10*/  @!P1 BRA `(.L_x_98) ;  /* 0x0000003000ac9947 */ /* 0x002fea0003800000 */
.L_x_97:
[----:B------:R-:W-:Y:S05]  /*6d20*/  BSYNC B0 ;  /* 0x0000000000007941 */ /* 0x000fea0003800000 */
.L_x_96:
[----:B------:R-:W-:Y:S05]  /*6d30*/  @P0 WARPSYNC.ALL ;  /* 0x0000000000000948 */ /* 0x000fea0003800000 */
[----:B------:R2:W3:Y:S01]  /*6d40*/  @P0 LDSM.16.M88.4 R36, [R4+0x400] ;  /* 0x000400000424083b */ /* 0x0004e20000000200 */
[----:B------:R-:W-:Y:S03]  /*6d50*/  HFMA2 R86, -RZ, RZ, 0, 5.9604644775390625e-08 ;  /* 0x00000001ff567431 */ /* 0x000fe600000001ff */
[----:B------:R2:W1:Y:S04]  /*6d60*/  @P0 LDSM.16.M88.4 R40, [R5] ;  /* 0x000000000528083b */ /* 0x0004680000000200 */
[----:B------:R2:W1:Y:S04]  /*6d70*/  @P0 LDSM.16.M88.4 R44, [R87+UR49+0x400] ;  /* 0x00040031572c083b */ /* 0x0004680008000200 */
[----:B------:R2:W1:Y:S02]  /*6d80*/  @P0 LDSM.16.M88.4 R32, [R81+0x400] ;  /* 0x000400005120083b */ /* 0x0004640000000200 */
.L_x_95:
[----:B------:R-:W-:Y:S05]  /*6d90*/  BSYNC B1 ;  /* 0x0000000000017941 */ /* 0x000fea0003800000 */
.L_x_94:
[----:B-1----:R-:W-:Y:S04]  /*6da0*/  SHF.R.U32.HI R2, RZ, 0x15, R25 ;  /* 0x00000015ff027819 */ /* 0x002fe80000011619 */
[----:B------:R-:W-:Y:S01]  /*6db0*/  LOP3.LUT P0, RZ, R2, 0x3, R64, 0x48, !PT ;  /* 0x0000000302ff7812 */ /* 0x000fe20007804840 */
[----:B------:R-:W-:Y:S01]  /*6dc0*/  @!UPT UIADD3 URZ, UPT, UPT, URZ, URZ, URZ ;  /* 0x000000fffffff290 */ /* 0x000fe2000fffe0ff */
[----:B----4-:R-:W-:Y:S11]  /*6dd0*/  @P3 BRA `(.L_x_99) ;  /* 0x0000000000083947 */ /* 0x010ff60003800000 */
[----:B------:R-:W1:Y:S02]  /*6de0*/  SYNCS.PHASECHK.TRANS64.TRYWAIT P1, [R84+URZ+0xe0], R0 ;  /* 0x0000e000540075a7 */ /* 0x000e6400080211ff */
[----:B-1----:R-:W-:Y:S05]  /*6df0*/  @!P1 BRA `(.L_x_100) ;  /* 0x00000030008c9947 */ /* 0x002fea0003800000 */
.L_x_99:
[----:B------:R-:W-:Y:S05]  /*6e00*/  @!P0 BRA `(.L_x_101) ;  /* 0x0000000000408947 */ /* 0x000fea0003800000 */
[----:B------:R-:W2:Y:S01]  /*6e10*/  LDCU.64 UR8, c[0x4][0x70] ;  /* 0x01000e00ff0877ac */ /* 0x000ea20008000a00 */
[----:B------:R-:W-:Y:S01]  /*6e20*/  MOV R3, 0x0 ;  /* 0x0000000000037802 */ /* 0x000fe20000000f00 */
[----:B------:R-:W-:Y:S02]  /*6e30*/  HFMA2 R12, -RZ, RZ, 0, 5.9604644775390625e-08 ;  /* 0x00000001ff0c7431 */ /* 0x000fe400000001ff */
[----:B------:R-:W-:Y:S02]  /*6e40*/  IMAD.MOV.U32 R8, RZ, RZ, 0x192 ;  /* 0x00000192ff087424 */ /* 0x000fe400078e00ff */
[----:B------:R-:W-:Y:S01]  /*6e50*/  IMAD.MOV.U32 R13, RZ, RZ, RZ ;  /* 0x000000ffff0d7224 */ /* 0x000fe200078e00ff */
[----:B------:R-:W4:Y:S01]  /*6e60*/  LDCU.64 UR6, c[0x4][0x78] ;  /* 0x01000f00ff0677ac */ /* 0x000f220008000a00 */
[----:B------:R-:W1:Y:S01]  /*6e70*/  LDC.64 R2, c[0x4][R3] ;  /* 0x0100000003027b82 */ /* 0x000e620000000a00 */
[----:B------:R-:W5:Y:S01]  /*6e80*/  LDCU.64 UR4, c[0x4][0x10] ;  /* 0x01000200ff0477ac */ /* 0x000f620008000a00 */
[----:B--2---:R-:W-:Y:S01]  /*6e90*/  MOV R5, UR9 ;  /* 0x0000000900057c02 */ /* 0x004fe20008000f00 */
[----:B------:R-:W-:Y:S01]  /*6ea0*/  IMAD.U32 R4, RZ, RZ, UR8 ;  /* 0x00000008ff047e24 */ /* 0x000fe2000f8e00ff */
[----:B----4-:R-:W-:Y:S01]  /*6eb0*/  MOV R7, UR7 ;  /* 0x0000000700077c02 */ /* 0x010fe20008000f00 */
[----:B------:R-:W-:Y:S01]  /*6ec0*/  IMAD.U32 R6, RZ, RZ, UR6 ;  /* 0x00000006ff067e24 */ /* 0x000fe2000f8e00ff */
[----:B-----5:R-:W-:Y:S01]  /*6ed0*/  MOV R11, UR5 ;  /* 0x00000005000b7c02 */ /* 0x020fe20008000f00 */
[----:B------:R-:W-:Y:S02]  /*6ee0*/  IMAD.U32 R10, RZ, RZ, UR4 ;  /* 0x00000004ff0a7e24 */ /* 0x000fe4000f8e00ff */
[----:B------:R-:W-:Y:S07]  /*6ef0*/  LEPC R20, `(.L_x_101) ;  /* 0x000000001014794e */ /* 0x000fee0000000000 */
[----:B-1-3--:R-:W-:Y:S05]  /*6f00*/  CALL.ABS.NOINC R2 ;  /* 0x0000000002007343 */ /* 0x00afea0003c00000 */
.L_x_101:
[----:B------:R-:W-:Y:S01]  /*6f10*/  LOP3.LUT R3, R44, 0xffffe000, RZ, 0xc0, !PT ;  /* 0xffffe0002c037812 */ /* 0x000fe200078ec0ff */
[----:B------:R-:W-:Y:S05]  /*6f20*/  WARPSYNC.ALL ;  /* 0x0000000000007948 */ /* 0x000fea0003800000 */
[----:B------:R-:W-:Y:S01]  /*6f30*/  R2UR UR4, R25 ;  /* 0x00000000190472ca */ /* 0x000fe200000e0000 */
[----:B------:R-:W-:Y:S01]  /*6f40*/  IMAD.SHL.U32 R91, R73, 0x4, RZ ;  /* 0x00000004495b7824 */ /* 0x000fe200078e00ff */
[----:B------:R-:W-:Y:S01]  /*6f50*/  LOP3.LUT R20, R32, 0xffffe000, RZ, 0xc0, !PT ;  /* 0xffffe00020147812 */ /* 0x000fe200078ec0ff */
[----:B------:R-:W-:Y:S01]  /*6f60*/  BSSY.RECONVERGENT B0, `(.L_x_102) ;  /* 0x000005e000007945 */ /* 0x000fe20003800200 */
[----:B------:R-:W-:Y:S01]  /*6f70*/  LOP3.LUT R21, R33, 0xffffe000, RZ, 0xc0, !PT ;  /* 0xffffe00021157812 */ /* 0x000fe200078ec0ff */
[----:B------:R-:W-:Y:S01]  /*6f80*/  IMAD.IADD R83, R83, 0x1, R91 ;  /* 0x0000000153537824 */ /* 0x000fe200078e025b */
[----:B------:R-:W-:Y:S02]  /*6f90*/  LOP3.LUT R26, R34, 0xffffe000, RZ, 0xc0, !PT ;  /* 0xffffe000221a7812 */ /* 0x000fe400078ec0ff */
[----:B------:R-:W-:Y:S01]  /*6fa0*/  ISETP.NE.AND P1, PT, R62, RZ, PT ;  /* 0x000000ff3e00720c */ /* 0x000fe20003f25270 */
[----:B------:R-:W-:Y:S01]  /*6fb0*/  IMAD.IADD R85, R72, 0x1, R83 ;  /* 0x0000000148557824 */ /* 0x000fe200078e0253 */
[----:B------:R-:W-:Y:S03]  /*6fc0*/  ISETP.NE.AND P6, PT, R80, RZ, PT ;  /* 0x000000ff5000720c */ /* 0x000fe60003fc5270 */
[----:B--2---:R-:W1:Y:S01]  /*6fd0*/  LDTM.16dp128bit.x8 R4, tmem[UR4] ;  /* 0x00000004000479ee */ /* 0x004e620008180000 */
[----:B------:R-:W-:Y:S01]  /*6fe0*/  ISETP.NE.U32.OR P0, PT, R79, 0x1, !P6 ;  /* 0x000000014f00780c */ /* 0x000fe20007705470 */
[C---:B-1----:R-:W-:Y:S01]  /*6ff0*/  FMUL R0, R24.reuse, R4 ;  /* 0x0000000418007220 */ /* 0x042fe20000400000 */
[----:B------:R-:W-:Y:S01]  /*7000*/  LOP3.LUT R4, R45, 0xffffe000, RZ, 0xc0, !PT ;  /* 0xffffe0002d047812 */ /* 0x000fe200078ec0ff */
[C---:B------:R-:W-:Y:S01]  /*7010*/  FMUL R2, R24.reuse, R5 ;  /* 0x0000000518027220 */ /* 0x040fe20000400000 */
[----:B------:R-:W-:Y:S01]  /*7020*/  FMUL R5, R24, R12 ;  /* 0x0000000c18057220 */ /* 0x000fe20000400000 */
[C---:B------:R-:W-:Y:S01]  /*7030*/  FFMA R28, R27.reuse, R3, R0 ;  /* 0x000000031b1c7223 */ /* 0x040fe20000000000 */
[----:B------:R-:W-:Y:S01]  /*7040*/  LOP3.LUT R3, R46, 0xffffe000, RZ, 0xc0, !PT ;  /* 0xffffe0002e037812 */ /* 0x000fe200078ec0ff */
[----:B------:R-:W-:Y:S01]  /*7050*/  FFMA R29, R27, R4, R2 ;  /* 0x000000041b1d7223 */ /* 0x000fe20000000002 */
[----:B------:R-:W-:Y:S01]  /*7060*/  LOP3.LUT R4, R47, 0xffffe000, RZ, 0xc0, !PT ;  /* 0xffffe0002f047812 */ /* 0x000fe200078ec0ff */
[C---:B------:R-:W-:Y:S01]  /*7070*/  FMUL R0, R24.reuse, R6 ;  /* 0x0000000618007220 */ /* 0x040fe20000400000 */
[----:B------:R-:W-:Y:S01]  /*7080*/  F2FP.TF32.F32.PACK_B R28, R28 ;  /* 0x0000001cff1c723e */ /* 0x000fe200024050ff */
[C---:B------:R-:W-:Y:S01]  /*7090*/  FMUL R2, R24.reuse, R7 ;  /* 0x0000000718027220 */ /* 0x040fe20000400000 */
[----:B------:R-:W-:Y:S01]  /*70a0*/  F2FP.TF32.F32.PACK_B R29, R29 ;  /* 0x0000001dff1d723e */ /* 0x000fe200024050ff */
[C---:B------:R-:W-:Y:S01]  /*70b0*/  FFMA R30, R27.reuse, R3, R0 ;  /* 0x000000031b1e7223 */ /* 0x040fe20000000000 */
[C---:B------:R-:W-:Y:S01]  /*70c0*/  FMUL R0, R24.reuse, R8 ;  /* 0x0000000818007220 */ /* 0x040fe20000400000 */
[C---:B------:R-:W-:Y:S01]  /*70d0*/  FFMA R31, R27.reuse, R4, R2 ;  /* 0x000000041b1f7223 */ /* 0x040fe20000000002 */
[C---:B------:R-:W-:Y:S01]  /*70e0*/  FMUL R2, R24.reuse, R9 ;  /* 0x0000000918027220 */ /* 0x040fe20000400000 */
[C---:B------:R-:W-:Y:S01]  /*70f0*/  FMUL R3, R24.reuse, R10 ;  /* 0x0000000a18037220 */ /* 0x040fe20000400000 */
[----:B------:R-:W-:Y:S01]  /*7100*/  F2FP.TF32.F32.PACK_B R30, R30 ;  /* 0x0000001eff1e723e */ /* 0x000fe200024050ff */
[C---:B------:R-:W-:Y:S01]  /*7110*/  FMUL R9, R24.reuse, R16 ;  /* 0x0000001018097220 */ /* 0x040fe20000400000 */
[----:B------:R-:W-:Y:S01]  /*7120*/  F2FP.TF32.F32.PACK_B R31, R31 ;  /* 0x0000001fff1f723e */ /* 0x000fe200024050ff */
[----:B------:R-:W-:Y:S01]  /*7130*/  FFMA R16, R27, R20, R0 ;  /* 0x000000141b107223 */ /* 0x000fe20000000000 */
[----:B------:R-:W-:Y:S01]  /*7140*/  LOP3.LUT R0, R35, 0xffffe000, RZ, 0xc0, !PT ;  /* 0xffffe00023007812 */ /* 0x000fe200078ec0ff */
[C---:B------:R-:W-:Y:S01]  /*7150*/  FMUL R4, R24.reuse, R11 ;  /* 0x0000000b18047220 */ /* 0x040fe20000400000 */
[----:B------:R-:W-:Y:S01]  /*7160*/  FMUL R10, R24, R17 ;  /* 0x00000011180a7220 */ /* 0x000fe20000400000 */
[C---:B------:R-:W-:Y:S01]  /*7170*/  FFMA R17, R27.reuse, R21, R2 ;  /* 0x000000151b117223 */ /* 0x040fe20000000002 */
[----:B---3--:R-:W-:Y:S01]  /*7180*/  LOP3.LUT R2, R36, 0xffffe000, RZ, 0xc0, !PT ;  /* 0xffffe00024027812 */ /* 0x008fe200078ec0ff */
[C---:B------:R-:W-:Y:S01]  /*7190*/  FMUL R11, R24.reuse, R18 ;  /* 0x00000012180b7220 */ /* 0x040fe20000400000 */
[----:B------:R-:W-:Y:S01]  /*71a0*/  F2FP.TF32.F32.PACK_B R16, R16 ;  /* 0x00000010ff10723e */ /* 0x000fe200024050ff */
[----:B------:R-:W-:Y:S01]  /*71b0*/  FFMA R18, R27, R26, R3 ;  /* 0x0000001a1b127223 */ /* 0x000fe20000000003 */
[----:B------:R-:W-:Y:S01]  /*71c0*/  LOP3.LUT R3, R37, 0xffffe000, RZ, 0xc0, !PT ;  /* 0xffffe00025037812 */ /* 0x000fe200078ec0ff */
[----:B------:R-:W-:Y:S01]  /*71d0*/  FMUL R6, R24, R13 ;  /* 0x0000000d18067220 */ /* 0x000fe20000400000 */
[----:B------:R-:W-:Y:S01]  /*71e0*/  LOP3.LUT R13, R38, 0xffffe000, RZ, 0xc0, !PT ;  /* 0xffffe000260d7812 */ /* 0x000fe200078ec0ff */
[C---:B------:R-:W-:Y:S01]  /*71f0*/  FMUL R7, R24.reuse, R14 ;  /* 0x0000000e18077220 */ /* 0x040fe20000400000 */
[----:B------:R-:W-:Y:S01]  /*7200*/  LOP3.LUT R14, R39, 0xffffe000, RZ, 0xc0, !PT ;  /* 0xffffe000270e7812 */ /* 0x000fe200078ec0ff */
[----:B------:R-:W-:Y:S01]  /*7210*/  FMUL R12, R24, R19 ;  /* 0x00000013180c7220 */ /* 0x000fe20000400000 */
[----:B------:R-:W-:Y:S01]  /*7220*/  F2FP.TF32.F32.PACK_B R17, R17 ;  /* 0x00000011ff11723e */ /* 0x000fe200024050ff */
[----:B------:R1:W-:Y:S01]  /*7230*/  STSM.16.M88.4 [R82+0x400], R28 ;  /* 0x0004001c52007844 */ /* 0x0003e20000000200 */
[----:B------:R-:W-:Y:S01]  /*7240*/  F2FP.TF32.F32.PACK_B R18, R18 ;  /* 0x00000012ff12723e */ /* 0x000fe200024050ff */
[C---:B------:R-:W-:Y:S01]  /*7250*/  FFMA R19, R27.reuse, R0, R4 ;  /* 0x000000001b137223 */ /* 0x040fe20000000004 */
[----:B------:R-:W-:Y:S01]  /*7260*/  LOP3.LUT R0, R40, 0xffffe000, RZ, 0xc0, !PT ;  /* 0xffffe00028007812 */ /* 0x000fe200078ec0ff */
[C---:B------:R-:W-:Y:S01]  /*7270*/  FFMA R4, R27.reuse, R2, R5 ;  /* 0x000000021b047223 */ /* 0x040fe20000000005 */
[----:B------:R-:W-:Y:S01]  /*7280*/  FMUL R8, R24, R15 ;  /* 0x0000000f18087220 */ /* 0x000fe20000400000 */
[----:B------:R-:W-:Y:S01]  /*7290*/  FFMA R5, R27, R3, R6 ;  /* 0x000000031b057223 */ /* 0x000fe20000000006 */
[----:B------:R-:W-:Y:S01]  /*72a0*/  LOP3.LUT R2, R41, 0xffffe000, RZ, 0xc0, !PT ;  /* 0xffffe00029027812 */ /* 0x000fe200078ec0ff */
[C---:B------:R-:W-:Y:S01]  /*72b0*/  FFMA R6, R27.reuse, R13, R7 ;  /* 0x0000000d1b067223 */ /* 0x040fe20000000007 */
[----:B------:R-:W-:Y:S01]  /*72c0*/  LOP3.LUT R3, R42, 0xffffe000, RZ, 0xc0, !PT ;  /* 0xffffe0002a037812 */ /* 0x000fe200078ec0ff */
[----:B------:R-:W-:Y:S01]  /*72d0*/  FFMA R7, R27, R14, R8 ;  /* 0x0000000e1b077223 */ /* 0x000fe20000000008 */
[----:B------:R-:W-:Y:S01]  /*72e0*/  LOP3.LUT R13, R43, 0xffffe000, RZ, 0xc0, !PT ;  /* 0xffffe0002b0d7812 */ /* 0x000fe200078ec0ff */
[C---:B------:R-:W-:Y:S01]  /*72f0*/  FFMA R8, R27.reuse, R0, R9 ;  /* 0x000000001b087223 */ /* 0x040fe20000000009 */
[----:B------:R-:W-:Y:S01]  /*7300*/  F2FP.TF32.F32.PACK_B R19, R19 ;  /* 0x00000013ff13723e */ /* 0x000fe200024050ff */
[C---:B------:R-:W-:Y:S01]  /*7310*/  FFMA R9, R27.reuse, R2, R10 ;  /* 0x000000021b097223 */ /* 0x040fe2000000000a */
[C---:B------:R-:W-:Y:S01]  /*7320*/  FFMA R10, R27.reuse, R3, R11 ;  /* 0x000000031b0a7223 */ /* 0x040fe2000000000b */
[----:B------:R-:W-:Y:S01]  /*7330*/  FFMA R11, R27, R13, R12 ;  /* 0x0000000d1b0b7223 */ /* 0x000fe2000000000c */
[----:B------:R-:W-:Y:S01]  /*7340*/  F2FP.TF32.F32.PACK_B R4, R4 ;  /* 0x00000004ff04723e */ /* 0x000fe200024050ff */
[----:B------:R1:W-:Y:S01]  /*7350*/  STSM.16.M88.4 [R81+0x400], R16 ;  /* 0x0004001051007844 */ /* 0x0003e20000000200 */
[----:B------:R-:W-:Y:S02]  /*7360*/  F2FP.TF32.F32.PACK_B R5, R5 ;  /* 0x00000005ff05723e */ /* 0x000fe400024050ff */
[----:B------:R-:W-:Y:S02]  /*7370*/  F2FP.TF32.F32.PACK_B R6, R6 ;  /* 0x00000006ff06723e */ /* 0x000fe400024050ff */
[----:B------:R-:W-:Y:S02]  /*7380*/  F2FP.TF32.F32.PACK_B R7, R7 ;  /* 0x00000007ff07723e */ /* 0x000fe400024050ff */
[----:B------:R-:W-:Y:S02]  /*7390*/  F2FP.TF32.F32.PACK_B R8, R8 ;  /* 0x00000008ff08723e */ /* 0x000fe400024050ff */
[----:B------:R-:W-:Y:S01]  /*73a0*/  F2FP.TF32.F32.PACK_B R9, R9 ;  /* 0x00000009ff09723e */ /* 0x000fe200024050ff */
[----:B------:R1:W-:Y:S01]  /*73b0*/  STSM.16.M88.4 [R83], R4 ;  /* 0x0000000453007844 */ /* 0x0003e20000000200 */
[----:B------:R-:W-:Y:S02]  /*73c0*/  F2FP.TF32.F32.PACK_B R10, R10 ;  /* 0x0000000aff0a723e */ /* 0x000fe400024050ff */
[----:B------:R-:W-:Y:S05]  /*73d0*/  F2FP.TF32.F32.PACK_B R11, R11 ;  /* 0x0000000bff0b723e */ /* 0x000fea00024050ff */
[----:B------:R1:W-:Y:S01]  /*73e0*/  STSM.16.M88.4 [R85], R8 ;  /* 0x0000000855007844 */ /* 0x0003e20000000200 */
[----:B------:R-:W-:Y:S01]  /*73f0*/  @!PT LDS RZ, [RZ] ;  /* 0x00000000fffff984 */ /* 0x000fe20000000800 */
[----:B------:R-:W-:Y:S01]  /*7400*/  @!PT LDS RZ, [RZ] ;  /* 0x00000000fffff984 */ /* 0x000fe20000000800 */
[----:B------:R-:W-:Y:S01]  /*7410*/  @!PT LDS RZ, [RZ] ;  /* 0x00000000fffff984 */ /* 0x000fe20000000800 */
[----:B------:R-:W-:Y:S01]  /*7420*/  @!PT LDS RZ, [RZ] ;  /* 0x00000000fffff984 */ /* 0x000fe20000000800 */
[----:B------:R2:W-:Y:S07]  /*7430*/  MEMBAR.ALL.CTA ;  /* 0x0000000000007992 */ /* 0x0005ee0000008000 */
[----:B--2---:R-:W2:Y:S02]  /*7440*/  FENCE.VIEW.ASYNC.S ;  /* 0x00000000000073c6 */ /* 0x004ea40000000000 */
[----:B--2---:R-:W-:Y:S06]  /*7450*/  BAR.SYNC.DEFER_BLOCKING 0x1, 0x80 ;  /* 0x0042000000007b1d */ /* 0x004fec0000010000 */
[----:B------:R-:W-:Y:S05]  /*7460*/  @P1 BRA `(.L_x_103) ;  /* 0x0000000000341947 */ /* 0x000fea0003800000 */
[----:B------:R-:W2:Y:S01]  /*7470*/  LDCU.64 UR6, c[0x0][0x348] ;  /* 0x00006900ff0677ac */ /* 0x000ea20008000a00 */
[----:B------:R-:W-:Y:S02]  /*7480*/  R2UR UR42, R77 ;  /* 0x000000004d2a72ca */ /* 0x000fe400000e0000 */
[----:B------:R-:W-:Y:S01]  /*7490*/  R2UR UR43, R76 ;  /* 0x000000004c2b72ca */ /* 0x000fe200000e0000 */
[----:B------:R-:W-:Y:S01]  /*74a0*/  UIADD3 UR4, UPT, UPT, UR49, 0x400, URZ ;  /* 0x0000040031047890 */ /* 0x000fe2000fffe0ff */
[----:B------:R-:W-:Y:S02]  /*74b0*/  R2UR UR44, R74 ;  /* 0x000000004a2c72ca */ /* 0x000fe400000e0000 */
[----:B------:R-:W-:Y:S03]  /*74c0*/  R2UR UR45, R75 ;  /* 0x000000004b2d72ca */ /* 0x000fe600000e0000 */
[----:B------:R-:W-:Y:S05]  /*74d0*/  IMAD.U32 R71, RZ, RZ, UR4 ;  /* 0x00000004ff477e24 */ /* 0x000fea000f8e00ff */
[----:B------:R-:W-:Y:S01]  /*74e0*/  R2UR UR40, R71 ;  /* 0x00000000472872ca */ /* 0x000fe200000e0000 */
[----:B--2---:R-:W-:Y:S04]  /*74f0*/  UIADD3 UR4, UP0, UPT, UR6, 0x780, URZ ;  /* 0x0000078006047890 */ /* 0x004fe8000ff1e0ff */
[----:B------:R-:W-:Y:S09]  /*7500*/  UIADD3.X UR5, UPT, UPT, URZ, UR7, URZ, UP0, !UPT ;  /* 0x00000007ff057290 */ /* 0x000ff200087fe4ff */
[----:B------:R2:W-:Y:S01]  /*7510*/  UTMASTG.5D.IM2COL [UR40], [UR4] ;  /* 0x00000028040073b5 */ /* 0x0005e20008060000 */
[----:B------:R0:W-:Y:S01]  /*7520*/  UTMACMDFLUSH ;  /* 0x00000000000079b7 */ /* 0x0001e20000000000 */
[----:B--2---:R-:W-:Y:S04]  /*7530*/  DEPBAR.LE SB0, 0x1 ;  /* 0x000080400000791a */ /* 0x004fe80000000000 */
.L_x_103:
[----:B------:R-:W-:Y:S05]  /*7540*/  BSYNC.RECONVERGENT B0 ;  /* 0x0000000000007941 */ /* 0x000fea0003800200 */
.L_x_102:
[----:B------:R-:W-:Y:S01]  /*7550*/  BAR.SYNC.DEFER_BLOCKING 0x1, 0x80 ;  /* 0x0042000000007b1d */ /* 0x000fe20000010000 */
[----:B------:R-:W-:Y:S01]  /*7560*/  LEA R2, R86, UR49, 0x3 ;  /* 0x0000003156027c11 */ /* 0x000fe2000f8e18ff */
[----:B------:R-:W-:Y:S01]  /*7570*/  UISETP.NE.AND UP0, UPT, UR53, URZ, UPT ;  /* 0x000000ff3500728c */ /* 0x000fe2000bf05270 */
[----:B-1----:R-:W-:Y:S08]  /*7580*/  @P0 SHF.L.U32 R4, R60, 0x1f, RZ ;  /* 0x0000001f3c040819 */ /* 0x002ff000000006ff */
[----:B------:R-:W-:Y:S05]  /*7590*/  BRA.U !UP0, `(.L_x_104) ;  /* 0x0000000108287547 */ /* 0x000fea000b800000 */
[----:B------:R-:W1:Y:S01]  /*75a0*/  S2R R0, SR_CgaCtaId ;  /* 0x0000000000007919 */ /* 0x000e620000008800 */
[----:B------:R-:W-:Y:S01]  /*75b0*/  ISETP.NE.U32.OR P1, PT, R79, 0x1, !P6 ;  /* 0x000000014f00780c */ /* 0x000fe20007725470 */
[----:B------:R-:W-:Y:S01]  /*75c0*/  IMAD.U32 R3, RZ, RZ, UR50 ;  /* 0x00000032ff037e24 */ /* 0x000fe2000f8e00ff */
[----:B------:R-:W-:Y:S04]  /*75d0*/  UIADD3 UR4, UPT, UPT, UR50, 0x1, URZ ;  /* 0x0000000132047890 */ /* 0x000fe8000fffe0ff */
[----:B------:R-:W-:Y:S04]  /*75e0*/  UISETP.NE.AND UP0, UPT, UR4, 0x4, UPT ;  /* 0x000000040400788c */ /* 0x000fe8000bf05270 */
[----:B------:R-:W-:Y:S03]  /*75f0*/  USEL UR50, UR4, URZ, UP0 ;  /* 0x000000ff04327287 */ /* 0x000fe60008000000 */
[----:B------:R-:W-:Y:S05]  /*7600*/  @P1 LEA R3, R3, UR49, 0x3 ;  /* 0x0000003103031c11 */ /* 0x000fea000f8e18ff */
[----:B------:R-:W-:Y:S05]  /*7610*/  @P1 VIADD R3, R3, 0xa0 ;  /* 0x000000a003031836 */ /* 0x000fea0000000000 */
[----:B-1----:R-:W-:Y:S04]  /*7620*/  @P1 PRMT R0, R0, 0x654, R3 ;  /* 0x0000065400001816 */ /* 0x002fe80000000003 */
[----:B------:R1:W-:Y:S03]  /*7630*/  @P1 SYNCS.ARRIVE.TRANS64.RED.A1T0 RZ, [R0+URZ], RZ ;  /* 0x000000ff00ff19a7 */ /* 0x0003e600081004ff */
.L_x_104:
[----:B------:R-:W2:Y:S01]  /*7640*/  @P0 SYNCS.PHASECHK.TRANS64.TRYWAIT P1, [R2+URZ+0x80], R4 ;  /* 0x00008004020005a7 */ /* 0x000ea200080211ff */
[----:B------:R-:W-:Y:S01]  /*7650*/  BSSY B1, `(.L_x_105) ;  /* 0x0000016000017945 */ /* 0x000fe20003800000 */
[----:B--2---:R-:W-:Y:S03]  /*7660*/  @P0 SEL R88, RZ, 0x1, !P1 ;  /* 0x00000001ff580807 */ /* 0x004fe60004800000 */
[----:B------:R-:W-:Y:S05]  /*7670*/  @!P0 BRA `(.L_x_106) ;  /* 0x00000000004c8947 */ /* 0x000fea0003800000 */
[----:B------:R-:W-:Y:S01]  /*7680*/  ISETP.NE.U32.AND P0, PT, R89, 0x1, PT ;  /* 0x000000015900780c */ /* 0x000fe20003f05070 */
[----:B------:R-:W-:Y:S01]  /*7690*/  BSSY B0, `(.L_x_107) ;  /* 0x0000009000007945 */ /* 0x000fe20003800000 */
[----:B------:R-:W-:Y:S11]  /*76a0*/  ISETP.NE.AND P1, PT, R88, RZ, PT ;  /* 0x000000ff5800720c */ /* 0x000ff60003f25270 */
[----:B------:R-:W-:Y:S05]  /*76b0*/  @P0 IMAD R5, R86, 0x2000, R87 ;  /* 0x0000200056050824 */ /* 0x000fea00078e0257 */
[----:B------:R-:W-:Y:S05]  /*76c0*/  @P0 IADD3 R4, PT, PT, R5, UR49, RZ ;  /* 0x0000003105040c10 */ /* 0x000fea000fffe0ff */
[----:B------:R-:W-:Y:S01]  /*76d0*/  @P0 IMAD.IADD R3, R91, 0x1, R4 ;  /* 0x000000015b030824 */ /* 0x000fe200078e0204 */
[----:B------:R-:W-:Y:S06]  /*76e0*/  @P1 BRA `(.L_x_108) ;  /* 0x00000000000c1947 */ /* 0x000fec0003800000 */
[----:B-1----:R-:W-:Y:S04]  /*76f0*/  SHF.L.U32 R0, R60, 0x1f, RZ ;  /* 0x0000001f3c007819 */ /* 0x002fe800000006ff */
[----:B------:R-:W1:Y:S02]  /*7700*/  SYNCS.PHASECHK.TRANS64.TRYWAIT P1, [R2+URZ+0x80], R0 ;  /* 0x00008000020075a7 */ /* 0x000e6400080211ff */
[----:B-1----:R-:W-:Y:S05]  /*7710*/  @!P1 BRA `(.L_x_109) ;  /* 0x0000002800589947 */ /* 0x002fea0003800000 */
.L_x_108:
[----:B------:R-:W-:Y:S05]  /*7720*/  BSYNC B0 ;  /* 0x0000000000007941 */ /* 0x000fea0003800000 */
.L_x_107:
[C---:B------:R-:W-:Y:S01]  /*7730*/  @P0 IADD3 R4, PT, PT, R72.reuse, R4, RZ ;  /* 0x0000000448040210 */ /* 0x040fe20007ffe0ff */
[----:B------:R-:W-:Y:S05]  /*7740*/  @P0 WARPSYNC.ALL ;  /* 0x0000000000000948 */ /* 0x000fea0003800000 */
[----:B------:R2:W3:Y:S01]  /*7750*/  @P0 LDSM.16.M88.4 R44, [R5+UR49+0x400] ;  /* 0x00040031052c083b */ /* 0x0004e20008000200 */
[----:B-1----:R-:W-:Y:S02]  /*7760*/  @P0 IADD3 R0, PT, PT, R72, R3, RZ ;  /* 0x0000000348000210 */ /* 0x002fe40007ffe0ff */
[----:B------:R-:W-:Y:S01]  /*7770*/  IADD3 R86, PT, PT, R86, 0x1, RZ ;  /* 0x0000000156567810 */ /* 0x000fe20007ffe0ff */
[----:B------:R2:W4:Y:S04]  /*7780*/  @P0 LDSM.16.M88.4 R32, [R4+0x400] ;  /* 0x000400000420083b */ /* 0x0005280000000200 */
[----:B------:R2:W1:Y:S04]  /*7790*/  @P0 LDSM.16.M88.4 R36, [R3+0x400] ;  /* 0x000400000324083b */ /* 0x0004680000000200 */
[----:B------:R2:W1:Y:S02]  /*77a0*/  @P0 LDSM.16.M88.4 R40, [R0+0x400] ;  /* 0x000400000028083b */ /* 0x0004640000000200 */
.L_x_106:
[----:B------:R-:W-:Y:S05]  /*77b0*/  BSYNC B1 ;  /* 0x0000000000017941 */ /* 0x000fea0003800000 */
.L_x_105:
[----:B-12---:R-:W-:Y:S05]  /*77c0*/  VIADD R0, R25, 0x20 ;  /* 0x0000002019007836 */ /* 0x006fea0000000000 */
[----:B------:R-:W-:Y:S04]  /*77d0*/  SHF.R.U32.HI R0, RZ, 0x15, R0 ;  /* 0x00000015ff007819 */ /* 0x000fe80000011600 */
[----:B------:R-:W-:Y:S11]  /*77e0*/  LOP3.LUT P0, RZ, R0, 0x3, R64, 0x48, !PT ;  /* 0x0000000300ff7812 */ /* 0x000ff60007804840 */
[----:B------:R-:W-:Y:S02]  /*77f0*/  @!UPT UIADD3 URZ, UPT, UPT, URZ, URZ, URZ ;  /* 0x000000fffffff290 */ /* 0x000fe4000fffe0ff */
[----:B------:R-:W-:Y:S05]  /*7800*/  @!P0 BRA `(.L_x_110) ;  /* 0x0000000000408947 */ /* 0x000fea0003800000 */
[----:B------:R-:W1:Y:S01]  /*7810*/  LDCU.64 UR8, c[0x4][0x70] ;  /* 0x01000e00ff0877ac */ /* 0x000e620008000a00 */
[----:B------:R-:W-:Y:S01]  /*7820*/  MOV R3, 0x0 ;  /* 0x0000000000037802 */ /* 0x000fe20000000f00 */
[----:B------:R-:W-:Y:S02]  /*7830*/  HFMA2 R12, -RZ, RZ, 0, 5.9604644775390625e-08 ;  /* 0x00000001ff0c7431 */ /* 0x000fe400000001ff */
[----:B------:R-:W-:Y:S02]  /*7840*/  IMAD.MOV.U32 R8, RZ, RZ, 0x192 ;  /* 0x00000192ff087424 */ /* 0x000fe400078e00ff */
[----:B------:R-:W-:Y:S01]  /*7850*/  IMAD.MOV.U32 R13, RZ, RZ, RZ ;  /* 0x000000ffff0d7224 */ /* 0x000fe200078e00ff */
[----:B------:R-:W2:Y:S01]  /*7860*/  LDCU.64 UR6, c[0x4][0x78] ;  /* 0x01000f00ff0677ac */ /* 0x000ea20008000a00 */
[----:B------:R-:W3:Y:S01]  /*7870*/  LDC.64 R2, c[0x4][R3] ;  /* 0x0100000003027b82 */ /* 0x000ee20000000a00 */
[----:B------:R-:W5:Y:S01]  /*7880*/  LDCU.64 UR4, c[0x4][0x10] ;  /* 0x01000200ff0477ac */ /* 0x000f620008000a00 */
[----:B-1----:R-:W-:Y:S01]  /*7890*/  MOV R5, UR9 ;  /* 0x0000000900057c02 */ /* 0x002fe20008000f00 */
[----:B------:R-:W-:Y:S01]  /*78a0*/  IMAD.U32 R4, RZ, RZ, UR8 ;  /* 0x00000008ff047e24 */ /* 0x000fe2000f8e00ff */
[----:B--2---:R-:W-:Y:S01]  /*78b0*/  MOV R7, UR7 ;  /* 0x0000000700077c02 */ /* 0x004fe20008000f00 */
[----:B------:R-:W-:Y:S01]  /*78c0*/  IMAD.U32 R6, RZ, RZ, UR6 ;  /* 0x00000006ff067e24 */ /* 0x000fe2000f8e00ff */
[----:B-----5:R-:W-:Y:S01]  /*78d0*/  MOV R11, UR5 ;  /* 0x00000005000b7c02 */ /* 0x020fe20008000f00 */
[----:B------:R-:W-:Y:S02]  /*78e0*/  IMAD.U32 R10, RZ, RZ, UR4 ;  /* 0x00000004ff0a7e24 */ /* 0x000fe4000f8e00ff */
[----:B------:R-:W-:Y:S07]  /*78f0*/  LEPC R20, `(.L_x_110) ;  /* 0x000000001014794e */ /* 0x000fee0000000000 */
[----:B---34-:R-:W-:Y:S05]  /*7900*/  CALL.ABS.NOINC R2 ;  /* 0x0000000002007343 */ /* 0x018fea0003c00000 */
.L_x_110:
[----:B---3--:R-:W-:Y:S01]  /*7910*/  LOP3.LUT R3, R44, 0xffffe000, RZ, 0xc0, !PT ;  /* 0xffffe0002c037812 */ /* 0x008fe200078ec0ff */
[----:B------:R-:W-:Y:S05]  /*7920*/  WARPSYNC.ALL ;  /* 0x0000000000007948 */ /* 0x000fea0003800000 */
[----:B------:R-:W-:Y:S01]  /*7930*/  R2UR UR4, R25 ;  /* 0x00000000190472ca */ /* 0x000fe200000e0000 */
[----:B------:R-:W1:Y:S01]  /*7940*/  S2R R90, SR_CgaCtaId ;  /* 0x00000000005a7919 */ /* 0x000e620000008800 */
[----:B----4-:R-:W-:Y:S01]  /*7950*/  LOP3.LUT R20, R32, 0xffffe000, RZ, 0xc0, !PT ;  /* 0xffffe00020147812 */ /* 0x010fe200078ec0ff */
[----:B------:R-:W-:Y:S01]  /*7960*/  BSSY.RECONVERGENT B0, `(.L_x_111) ;  /* 0x0000061000007945 */ /* 0x000fe20003800200 */
[----:B------:R-:W-:Y:S02]  /*7970*/  ISETP.NE.AND P6, PT, R80, RZ, PT ;  /* 0x000000ff5000720c */ /* 0x000fe40003fc5270 */
[----:B------:R-:W-:Y:S02]  /*7980*/  ISETP.NE.AND P1, PT, R62, RZ, PT ;  /* 0x000000ff3e00720c */ /* 0x000fe40003f25270 */
[----:B------:R-:W-:Y:S05]  /*7990*/  ISETP.NE.U32.OR P0, PT, R79, 0x1, !P6 ;  /* 0x000000014f00780c */ /* 0x000fea0007705470 */
[----:B------:R-:W2:Y:S02]  /*79a0*/  LDTM.16dp128bit.x8 R4, tmem[UR4+0x20] ;  /* 0x00002004000479ee */ /* 0x000ea40008180000 */
[C---:B--2---:R-:W-:Y:S01]  /*79b0*/  FMUL R0, R24.reuse, R4 ;  /* 0x0000000418007220 */ /* 0x044fe20000400000 */
        /* <DEDUP_REMOVED lines=17> */
[----:B------:R-:W-:Y:S01]  /*7ad0*/  FFMA R16, R27, R20, R0 ;  /* 0x000000141b107223 */ /* 0x000fe20000000000 */
[----:B------:R-:W-:Y:S01]  /*7ae0*/  LOP3.LUT R0, R33, 0xffffe000, RZ, 0xc0, !PT ;  /* 0xffffe00021007812 */ /* 0x000fe200078ec0ff */
[----:B------:R-:W-:Y:S01]  /*7af0*/  FMUL R6, R24, R13 ;  /* 0x0000000d18067220 */ /* 0x000fe20000400000 */
[----:B------:R-:W-:Y:S01]  /*7b00*/  LOP3.LUT R13, R34, 0xffffe000, RZ, 0xc0, !PT ;  /* 0xffffe000220d7812 */ /* 0x000fe200078ec0ff */
[C---:B------:R-:W-:Y:S01]  /*7b10*/  FMUL R3, R24.reuse, R10 ;  /* 0x0000000a18037220 */ /* 0x040fe20000400000 */
[----:B------:R-:W-:Y:S01]  /*7b20*/  F2FP.TF32.F32.PACK_B R31, R31 ;  /* 0x0000001fff1f723e */ /* 0x000fe200024050ff */
[C---:B------:R-:W-:Y:S01]  /*7b30*/  FMUL R7, R24.reuse, R14 ;  /* 0x0000000e18077220 */ /* 0x040fe20000400000 */
[----:B------:R-:W-:Y:S01]  /*7b40*/  LOP3.LUT R14, R35, 0xffffe000, RZ, 0xc0, !PT ;  /* 0xffffe000230e7812 */ /* 0x000fe200078ec0ff */
[----:B------:R-:W-:Y:S01]  /*7b50*/  FMUL R8, R24, R15 ;  /* 0x0000000f18087220 */ /* 0x000fe20000400000 */
[----:B------:R-:W-:Y:S01]  /*7b60*/  LOP3.LUT R15, R36, 0xffffe000, RZ, 0xc0, !PT ;  /* 0xffffe000240f7812 */ /* 0x000fe200078ec0ff */
[C---:B------:R-:W-:Y:S01]  /*7b70*/  FMUL R10, R24.reuse, R17 ;  /* 0x00000011180a7220 */ /* 0x040fe20000400000 */
[----:B------:R-:W-:Y:S01]  /*7b80*/  F2FP.TF32.F32.PACK_B R16, R16 ;  /* 0x00000010ff10723e */ /* 0x000fe200024050ff */
[----:B------:R-:W-:Y:S01]  /*7b90*/  FFMA R17, R27, R0, R2 ;  /* 0x000000001b117223 */ /* 0x000fe20000000002 */
[----:B------:R-:W-:Y:S01]  /*7ba0*/  LOP3.LUT R0, R37, 0xffffe000, RZ, 0xc0, !PT ;  /* 0xffffe00025007812 */ /* 0x000fe200078ec0ff */
[----:B------:R-:W-:Y:S01]  /*7bb0*/  FMUL R4, R24, R11 ;  /* 0x0000000b18047220 */ /* 0x000fe20000400000 */
[----:B------:R-:W-:Y:S01]  /*7bc0*/  LOP3.LUT R2, R38, 0xffffe000, RZ, 0xc0, !PT ;  /* 0xffffe00026027812 */ /* 0x000fe200078ec0ff */
[----:B------:R-:W-:Y:S01]  /*7bd0*/  FMUL R11, R24, R18 ;  /* 0x00000012180b7220 */ /* 0x000fe20000400000 */
[----:B------:R-:W-:Y:S01]  /*7be0*/  F2FP.TF32.F32.PACK_B R17, R17 ;  /* 0x00000011ff11723e */ /* 0x000fe200024050ff */
[----:B------:R-:W-:Y:S01]  /*7bf0*/  FFMA R18, R27, R13, R3 ;  /* 0x0000000d1b127223 */ /* 0x000fe20000000003 */
[----:B------:R-:W-:Y:S01]  /*7c00*/  LOP3.LUT R3, R42, 0xffffe000, RZ, 0xc0, !PT ;  /* 0xffffe0002a037812 */ /* 0x000fe200078ec0ff */
[----:B------:R-:W-:Y:S01]  /*7c10*/  FMUL R12, R24, R19 ;  /* 0x00000013180c7220 */ /* 0x000fe20000400000 */
[----:B------:R-:W-:Y:S01]  /*7c20*/  LOP3.LUT R13, R43, 0xffffe000, RZ, 0xc0, !PT ;  /* 0xffffe0002b0d7812 */ /* 0x000fe200078ec0ff */
[C---:B------:R-:W-:Y:S01]  /*7c30*/  FFMA R19, R27.reuse, R14, R4 ;  /* 0x0000000e1b137223 */ /* 0x040fe20000000004 */
[----:B------:R-:W-:Y:S01]  /*7c40*/  F2FP.TF32.F32.PACK_B R18, R18 ;  /* 0x00000012ff12723e */ /* 0x000fe200024050ff */
[C---:B------:R-:W-:Y:S01]  /*7c50*/  FFMA R4, R27.reuse, R15, R5 ;  /* 0x0000000f1b047223 */ /* 0x040fe20000000005 */
[----:B------:R-:W-:Y:S01]  /*7c60*/  FFMA R5, R27, R0, R6 ;  /* 0x000000001b057223 */ /* 0x000fe20000000006 */
[----:B------:R-:W-:Y:S01]  /*7c70*/  LOP3.LUT R0, R39, 0xffffe000, RZ, 0xc0, !PT ;  /* 0xffffe00027007812 */ /* 0x000fe200078ec0ff */
[C---:B------:R-:W-:Y:S01]  /*7c80*/  FFMA R6, R27.reuse, R2, R7 ;  /* 0x000000021b067223 */ /* 0x040fe20000000007 */
[----:B------:R-:W-:Y:S01]  /*7c90*/  LOP3.LUT R2, R40, 0xffffe000, RZ, 0xc0, !PT ;  /* 0xffffe00028027812 */ /* 0x000fe200078ec0ff */
[----:B------:R2:W-:Y:S01]  /*7ca0*/  STSM.16.M88.4 [R82+0x2400], R28 ;  /* 0x0024001c52007844 */ /* 0x0005e20000000200 */
[----:B------:R-:W-:Y:S01]  /*7cb0*/  F2FP.TF32.F32.PACK_B R19, R19 ;  /* 0x00000013ff13723e */ /* 0x000fe200024050ff */
[----:B------:R-:W-:Y:S01]  /*7cc0*/  FFMA R7, R27, R0, R8 ;  /* 0x000000001b077223 */ /* 0x000fe20000000008 */
[----:B------:R-:W-:Y:S01]  /*7cd0*/  LOP3.LUT R0, R41, 0xffffe000, RZ, 0xc0, !PT ;  /* 0xffffe00029007812 */ /* 0x000fe200078ec0ff */
[C---:B------:R-:W-:Y:S01]  /*7ce0*/  FFMA R8, R27.reuse, R2, R9 ;  /* 0x000000021b087223 */ /* 0x040fe20000000009 */
[----:B------:R-:W-:Y:S03]  /*7cf0*/  F2FP.TF32.F32.PACK_B R4, R4 ;  /* 0x00000004ff04723e */ /* 0x000fe600024050ff */
[----:B------:R2:W-:Y:S01]  /*7d00*/  STSM.16.M88.4 [R81+0x2400], R16 ;  /* 0x0024001051007844 */ /* 0x0005e20000000200 */
[----:B------:R-:W-:Y:S01]  /*7d10*/  F2FP.TF32.F32.PACK_B R5, R5 ;  /* 0x00000005ff05723e */ /* 0x000fe200024050ff */
[C---:B------:R-:W-:Y:S01]  /*7d20*/  FFMA R9, R27.reuse, R0, R10 ;  /* 0x000000001b097223 */ /* 0x040fe2000000000a */
[C---:B------:R-:W-:Y:S01]  /*7d30*/  FFMA R10, R27.reuse, R3, R11 ;  /* 0x000000031b0a7223 */ /* 0x040fe2000000000b */
[----:B------:R-:W-:Y:S01]  /*7d40*/  FFMA R11, R27, R13, R12 ;  /* 0x0000000d1b0b7223 */ /* 0x000fe2000000000c */
[----:B------:R-:W-:Y:S01]  /*7d50*/  F2FP.TF32.F32.PACK_B R6, R6 ;  /* 0x00000006ff06723e */ /* 0x000fe200024050ff */
[----:B------:R-:W-:Y:S01]  /*7d60*/  IMAD.U32 R2, RZ, RZ, UR50 ;  /* 0x00000032ff027e24 */ /* 0x000fe2000f8e00ff */
[----:B------:R-:W-:Y:S02]  /*7d70*/  F2FP.TF32.F32.PACK_B R7, R7 ;  /* 0x00000007ff07723e */ /* 0x000fe400024050ff */
[----:B------:R-:W-:Y:S02]  /*7d80*/  F2FP.TF32.F32.PACK_B R8, R8 ;  /* 0x00000008ff08723e */ /* 0x000fe400024050ff */
[----:B------:R-:W-:Y:S01]  /*7d90*/  F2FP.TF32.F32.PACK_B R9, R9 ;  /* 0x00000009ff09723e */ /* 0x000fe200024050ff */
[----:B------:R2:W-:Y:S01]  /*7da0*/  STSM.16.M88.4 [R83+0x2000], R4 ;  /* 0x0020000453007844 */ /* 0x0005e20000000200 */
[----:B------:R-:W-:Y:S02]  /*7db0*/  F2FP.TF32.F32.PACK_B R10, R10 ;  /* 0x0000000aff0a723e */ /* 0x000fe400024050ff */
[----:B------:R-:W-:Y:S02]  /*7dc0*/  F2FP.TF32.F32.PACK_B R11, R11 ;  /* 0x0000000bff0b723e */ /* 0x000fe400024050ff */
[----:B------:R-:W-:Y:S02]  /*7dd0*/  @P0 LEA R2, R2, UR49, 0x3 ;  /* 0x0000003102020c11 */ /* 0x000fe4000f8e18ff */
[----:B------:R-:W-:Y:S01]  /*7de0*/  LEA R0, R86, UR49, 0x3 ;  /* 0x0000003156007c11 */ /* 0x000fe2000f8e18ff */
[----:B------:R2:W-:Y:S01]  /*7df0*/  STSM.16.M88.4 [R85+0x2000], R8 ;  /* 0x0020000855007844 */ /* 0x0005e20000000200 */
[----:B------:R-:W-:Y:S01]  /*7e00*/  @P0 SHF.L.U32 R3, R60, 0x1f, RZ ;  /* 0x0000001f3c030819 */ /* 0x000fe200000006ff */
[----:B------:R-:W-:Y:S01]  /*7e10*/  @P0 VIADD R2, R2, 0xa0 ;  /* 0x000000a002020836 */ /* 0x000fe20000000000 */
[----:B------:R-:W-:Y:S01]  /*7e20*/  @!PT LDS RZ, [RZ] ;  /* 0x00000000fffff984 */ /* 0x000fe20000000800 */
[----:B------:R-:W-:Y:S01]  /*7e30*/  @!PT LDS RZ, [RZ] ;  /* 0x00000000fffff984 */ /* 0x000fe20000000800 */
[----:B------:R-:W-:Y:S01]  /*7e40*/  @!PT LDS RZ, [RZ] ;  /* 0x00000000fffff984 */ /* 0x000fe20000000800 */
[----:B------:R-:W-:Y:S01]  /*7e50*/  @!PT LDS RZ, [RZ] ;  /* 0x00000000fffff984 */ /* 0x000fe20000000800 */
[----:B------:R3:W-:Y:S06]  /*7e60*/  MEMBAR.ALL.CTA ;  /* 0x0000000000007992 */ /* 0x0007ec0000008000 */
[----:B---3--:R-:W3:Y:S01]  /*7e70*/  FENCE.VIEW.ASYNC.S ;  /* 0x00000000000073c6 */ /* 0x008ee20000000000 */
[----:B-1----:R-:W-:Y:S01]  /*7e80*/  @P0 PRMT R2, R90, 0x654, R2 ;  /* 0x000006545a020816 */ /* 0x002fe20000000002 */
[----:B---3--:R-:W-:Y:S06]  /*7e90*/  BAR.SYNC.DEFER_BLOCKING 0x1, 0x80 ;  /* 0x0042000000007b1d */ /* 0x008fec0000010000 */
[----:B------:R-:W-:Y:S05]  /*7ea0*/  @P1 BRA `(.L_x_112) ;  /* 0x0000000000301947 */ /* 0x000fea0003800000 */
[----:B------:R-:W1:Y:S01]  /*7eb0*/  LDCU.64 UR6, c[0x0][0x348] ;  /* 0x00006900ff0677ac */ /* 0x000e620008000a00 */
[----:B------:R-:W-:Y:S02]  /*7ec0*/  R2UR UR10, R77 ;  /* 0x000000004d0a72ca */ /* 0x000fe400000e0000 */
[----:B------:R-:W-:Y:S01]  /*7ed0*/  R2UR UR11, R76 ;  /* 0x000000004c0b72ca */ /* 0x000fe200000e0000 */
[----:B------:R-:W-:Y:S01]  /*7ee0*/  UIADD3 UR9, UPT, UPT, UR41, 0x20, URZ ;  /* 0x0000002029097890 */ /* 0x000fe2000fffe0ff */
[----:B------:R-:W-:Y:S01]  /*7ef0*/  R2UR UR12, R74 ;  /* 0x000000004a0c72ca */ /* 0x000fe200000e0000 */
[----:B------:R-:W-:Y:S01]  /*7f00*/  UIADD3 UR8, UPT, UPT, UR49, 0x2400, URZ ;  /* 0x0000240031087890 */ /* 0x000fe2000fffe0ff */
[----:B------:R-:W-:Y:S01]  /*7f10*/  R2UR UR13, R75 ;  /* 0x000000004b0d72ca */ /* 0x000fe200000e0000 */
[----:B-1----:R-:W-:Y:S04]  /*7f20*/  UIADD3 UR4, UP0, UPT, UR6, 0x780, URZ ;  /* 0x0000078006047890 */ /* 0x002fe8000ff1e0ff */
[----:B------:R-:W-:Y:S09]  /*7f30*/  UIADD3.X UR5, UPT, UPT, URZ, UR7, URZ, UP0, !UPT ;  /* 0x00000007ff057290 */ /* 0x000ff200087fe4ff */
[----:B------:R1:W-:Y:S01]  /*7f40*/  UTMASTG.5D.IM2COL [UR8], [UR4] ;  /* 0x00000008040073b5 */ /* 0x0003e20008060000 */
[----:B------:R0:W-:Y:S01]  /*7f50*/  UTMACMDFLUSH ;  /* 0x00000000000079b7 */ /* 0x0001e20000000000 */
[----:B-1----:R-:W-:Y:S04]  /*7f60*/  DEPBAR.LE SB0, 0x1 ;  /* 0x000080400000791a */ /* 0x002fe80000000000 */
.L_x_112:
[----:B------:R-:W-:Y:S05]  /*7f70*/  BSYNC.RECONVERGENT B0 ;  /* 0x0000000000007941 */ /* 0x000fea0003800200 */
.L_x_111:
[----:B------:R-:W-:Y:S01]  /*7f80*/  BAR.SYNC.DEFER_BLOCKING 0x1, 0x80 ;  /* 0x0042000000007b1d */ /* 0x000fe20000010000 */
[----:B------:R-:W-:Y:S04]  /*7f90*/  UIADD3 UR4, UPT, UPT, UR50, 0x1, URZ ;  /* 0x0000000132047890 */ /* 0x000fe8000fffe0ff */
[----:B------:R-:W-:Y:S04]  /*7fa0*/  UISETP.NE.AND UP0, UPT, UR4, 0x4, UPT ;  /* 0x000000040400788c */ /* 0x000fe8000bf05270 */
[----:B------:R-:W-:Y:S01]  /*7fb0*/  USEL UR40, UR4, URZ, UP0 ;  /* 0x000000ff04287287 */ /* 0x000fe20008000000 */
[----:B------:R1:W-:Y:S01]  /*7fc0*/  @P0 SYNCS.ARRIVE.TRANS64.RED.A1T0 RZ, [R2+URZ], RZ ;  /* 0x000000ff02ff09a7 */ /* 0x0003e200081004ff */
[----:B------:R-:W-:Y:S01]  /*7fd0*/  BSSY B1, `(.L_x_113) ;  /* 0x0000017000017945 */ /* 0x000fe20003800000 */
[----:B------:R-:W3:Y:S02]  /*7fe0*/  @P0 SYNCS.PHASECHK.TRANS64.TRYWAIT P1, [R0+URZ+0x80], R3 ;  /* 0x00008003000005a7 */ /* 0x000ee400080211ff */
[----:B---3--:R-:W-:Y:S01]  /*7ff0*/  @P0 SEL R88, RZ, 0x1, !P1 ;  /* 0x00000001ff580807 */ /* 0x008fe20004800000 */
[----:B-1----:R-:W-:Y:S06]  /*8000*/  @!P0 BRA `(.L_x_114) ;  /* 0x00000000004c8947 */ /* 0x002fec0003800000 */
[----:B------:R-:W-:Y:S01]  /*8010*/  ISETP.NE.U32.AND P0, PT, R89, 0x1, PT ;  /* 0x000000015900780c */ /* 0x000fe20003f05070 */
[----:B------:R-:W-:Y:S01]  /*8020*/  BSSY B0, `(.L_x_115) ;  /* 0x0000009000007945 */ /* 0x000fe20003800000 */
[----:B------:R-:W-:Y:S11]  /*8030*/  ISETP.NE.AND P1, PT, R88, RZ, PT ;  /* 0x000000ff5800720c */ /* 0x000ff60003f25270 */
[----:B--2---:R-:W-:Y:S05]  /*8040*/  @P0 IMAD R4, R86, 0x2000, R87 ;  /* 0x0000200056040824 */ /* 0x004fea00078e0257 */
[----:B------:R-:W-:Y:S05]  /*8050*/  @P0 IADD3 R3, PT, PT, R4, UR49, RZ ;  /* 0x0000003104030c10 */ /* 0x000fea000fffe0ff */
[----:B------:R-:W-:Y:S01]  /*8060*/  @P0 IMAD.IADD R2, R91, 0x1, R3 ;  /* 0x000000015b020824 */ /* 0x000fe200078e0203 */
[----:B------:R-:W-:Y:S06]  /*8070*/  @P1 BRA `(.L_x_116) ;  /* 0x00000000000c1947 */ /* 0x000fec0003800000 */
[----:B------:R-:W-:Y:S04]  /*8080*/  SHF.L.U32 R5, R60, 0x1f, RZ ;  /* 0x0000001f3c057819 */ /* 0x000fe800000006ff */
[----:B------:R-:W1:Y:S02]  /*8090*/  SYNCS.PHASECHK.TRANS64.TRYWAIT P1, [R0+URZ+0x80], R5 ;  /* 0x00008005000075a7 */ /* 0x000e6400080211ff */
[----:B-1----:R-:W-:Y:S05]  /*80a0*/  @!P1 BRA `(.L_x_117) ;  /* 0x0000002000089947 */ /* 0x002fea0003800000 */
.L_x_116:
[----:B------:R-:W-:Y:S05]  /*80b0*/  BSYNC B0 ;  /* 0x0000000000007941 */ /* 0x000fea0003800000 */
.L_x_115:
[C---:B------:R-:W-:Y:S01]  /*80c0*/  @P0 IADD3 R3, PT, PT, R72.reuse, R3, RZ ;  /* 0x0000000348030210 */ /* 0x040fe20007ffe0ff */
[----:B------:R-:W-:Y:S05]  /*80d0*/  @P0 WARPSYNC.ALL ;  /* 0x0000000000000948 */ /* 0x000fea0003800000 */
[----:B------:R3:W4:Y:S01]  /*80e0*/  @P0 LDSM.16.M88.4 R44, [R4+UR49+0x400] ;  /* 0x00040031042c083b */ /* 0x0007220008000200 */
[----:B-1----:R-:W-:Y:S02]  /*80f0*/  @P0 IADD3 R0, PT, PT, R72, R2, RZ ;  /* 0x0000000248000210 */ /* 0x002fe40007ffe0ff */
[----:B------:R-:W-:Y:S01]  /*8100*/  IADD3 R86, PT, PT, R86, 0x1, RZ ;  /* 0x0000000156567810 */ /* 0x000fe20007ffe0ff */
[----:B------:R3:W1:Y:S04]  /*8110*/  @P0 LDSM.16.M88.4 R32, [R3+0x400] ;  /* 0x000400000320083b */ /* 0x0006680000000200 */
[----:B------:R3:W2:Y:S04]  /*8120*/  @P0 LDSM.16.M88.4 R36, [R2+0x400] ;  /* 0x000400000224083b */ /* 0x0006a80000000200 */
[----:B------:R3:W1:Y:S02]  /*8130*/  @P0 LDSM.16.M88.4 R40, [R0+0x400] ;  /* 0x000400000028083b */ /* 0x0006640000000200 */
.L_x_114:
[----:B------:R-:W-:Y:S05]  /*8140*/  BSYNC B1 ;  /* 0x0000000000017941 */ /* 0x000fea0003800000 */
.L_x_113:
[----:B---3--:R-:W-:Y:S05]  /*8150*/  VIADD R0, R25, 0x40 ;  /* 0x0000004019007836 */ /* 0x008fea0000000000 */
[----:B------:R-:W-:Y:S04]  /*8160*/  SHF.R.U32.HI R0, RZ, 0x15, R0 ;  /* 0x00000015ff007819 */ /* 0x000fe80000011600 */
[----:B------:R-:W-:Y:S11]  /*8170*/  LOP3.LUT P0, RZ, R0, 0x3, R64, 0x48, !PT ;  /* 0x0000000300ff7812 */ /* 0x000ff60007804840 */
[----:B------:R-:W-:Y:S02]  /*8180*/  @!UPT UIADD3 URZ, UPT, UPT, URZ, URZ, URZ ;  /* 0x000000fffffff290 */ /* 0x000fe4000fffe0ff */
[----:B------:R-:W-:Y:S05]  /*8190*/  @!P0 BRA `(.L_x_118) ;  /* 0x0000000000408947 */ /* 0x000fea0003800000 */
[----:B------:R-:W3:Y:S01]  /*81a0*/  LDCU.64 UR8, c[0x4][0x70] ;  /* 0x01000e00ff0877ac */ /* 0x000ee20008000a00 */
[----:B------:R-:W-:Y:S01]  /*81b0*/  MOV R3, 0x0 ;  /* 0x0000000000037802 */ /* 0x000fe20000000f00 */
[----:B------:R-:W-:Y:S02]  /*81c0*/  HFMA2 R12, -RZ, RZ, 0, 5.9604644775390625e-08 ;  /* 0x00000001ff0c7431 */ /* 0x000fe400000001ff */
[----:B--2---:R-:W-:Y:S02]  /*81d0*/  IMAD.MOV.U32 R8, RZ, RZ, 0x192 ;  /* 0x00000192ff087424 */ /* 0x004fe400078e00ff */
[----:B------:R-:W-:Y:S01]  /*81e0*/  IMAD.MOV.U32 R13, RZ, RZ, RZ ;  /* 0x000000ffff0d7224 */ /* 0x000fe200078e00ff */
[----:B------:R-:W2:Y:S01]  /*81f0*/  LDCU.64 UR6, c[0x4][0x78] ;  /* 0x01000f00ff0677ac */ /* 0x000ea20008000a00 */
[----:B------:R-:W1:Y:S01]  /*8200*/  LDC.64 R2, c[0x4][R3] ;  /* 0x0100000003027b82 */ /* 0x000e620000000a00 */
[----:B------:R-:W5:Y:S01]  /*8210*/  LDCU.64 UR4, c[0x4][0x10] ;  /* 0x01000200ff0477ac */ /* 0x000f620008000a00 */
[----:B---3--:R-:W-:Y:S01]  /*8220*/  MOV R5, UR9 ;  /* 0x0000000900057c02 */ /* 0x008fe20008000f00 */
[----:B------:R-:W-:Y:S01]  /*8230*/  IMAD.U32 R4, RZ, RZ, UR8 ;  /* 0x00000008ff047e24 */ /* 0x000fe2000f8e00ff */
[----:B--2---:R-:W-:Y:S01]  /*8240*/  MOV R7, UR7 ;  /* 0x0000000700077c02 */ /* 0x004fe20008000f00 */
[----:B------:R-:W-:Y:S01]  /*8250*/  IMAD.U32 R6, RZ, RZ, UR6 ;  /* 0x00000006ff067e24 */ /* 0x000fe2000f8e00ff */
[----:B-----5:R-:W-:Y:S01]  /*8260*/  MOV R11, UR5 ;  /* 0x00000005000b7c02 */ /* 0x020fe20008000f00 */
[----:B------:R-:W-:Y:S02]  /*8270*/  IMAD.U32 R10, RZ, RZ, UR4 ;  /* 0x00000004ff0a7e24 */ /* 0x000fe4000f8e00ff */
[----:B------:R-:W-:Y:S07]  /*8280*/  LEPC R20, `(.L_x_118) ;  /* 0x000000001014794e */ /* 0x000fee0000000000 */
[----:B-1--4-:R-:W-:Y:S05]  /*8290*/  CALL.ABS.NOINC R2 ;  /* 0x0000000002007343 */ /* 0x012fea0003c00000 */
.L_x_118:
[----:B----4-:R-:W-:Y:S01]  /*82a0*/  LOP3.LUT R20, R44, 0xffffe000, RZ, 0xc0, !PT ;  /* 0xffffe0002c147812 */ /* 0x010fe200078ec0ff */
[----:B------:R-:W-:Y:S05]  /*82b0*/  WARPSYNC.ALL ;  /* 0x0000000000007948 */ /* 0x000fea0003800000 */
[----:B------:R-:W-:Y:S01]  /*82c0*/  R2UR UR4, R25 ;  /* 0x00000000190472ca */ /* 0x000fe200000e0000 */
[----:B------:R-:W-:Y:S01]  /*82d0*/  BSSY.RECONVERGENT B0, `(.L_x_119) ;  /* 0x0000062000007945 */ /* 0x000fe20003800200 */
[----:B------:R-:W-:Y:S02]  /*82e0*/  LOP3.LUT R21, R45, 0xffffe000, RZ, 0xc0, !PT ;  /* 0xffffe0002d157812 */ /* 0x000fe400078ec0ff */
[----:B------:R-:W-:Y:S02]  /*82f0*/  LOP3.LUT R26, R46, 0xffffe000, RZ, 0xc0, !PT ;  /* 0xffffe0002e1a7812 */ /* 0x000fe400078ec0ff */
[----:B--2---:R-:W-:Y:S02]  /*8300*/  LOP3.LUT R31, R47, 0xffffe000, RZ, 0xc0, !PT ;  /* 0xffffe0002f1f7812 */ /* 0x004fe400078ec0ff */
[----:B------:R-:W-:Y:S02]  /*8310*/  ISETP.NE.AND P6, PT, R80, RZ, PT ;  /* 0x000000ff5000720c */ /* 0x000fe40003fc5270 */
[----:B------:R-:W-:Y:S02]  /*8320*/  ISETP.NE.AND P1, PT, R62, RZ, PT ;  /* 0x000000ff3e00720c */ /* 0x000fe40003f25270 */
[----:B------:R-:W-:Y:S01]  /*8330*/  ISETP.NE.U32.OR P0, PT, R79, 0x1, !P6 ;  /* 0x000000014f00780c */ /* 0x000fe20007705470 */
[----:B------:R-:W2:Y:S02]  /*8340*/  LDTM.16dp128bit.x8 R4, tmem[UR4+0x40] ;  /* 0x00004004000479ee */ /* 0x000ea40008180000 */
[C---:B--2---:R-:W-:Y:S01]  /*8350*/  FMUL R0, R24.reuse, R4 ;  /* 0x0000000418007220 */ /* 0x044fe20000400000 */
[C---:B------:R-:W-:Y:S01]  /*8360*/  FMUL R2, R24.reuse, R5 ;  /* 0x0000000518027220 */ /* 0x040fe20000400000 */
[C---:B------:R-:W-:Y:S01]  /*8370*/  FMUL R3, R24.reuse, R6 ;  /* 0x0000000618037220 */ /* 0x040fe20000400000 */
[----:B------:R-:W-:Y:S01]  /*8380*/  FMUL R7, R24, R7 ;  /* 0x0000000718077220 */ /* 0x000fe20000400000 */
[C---:B------:R-:W-:Y:S01]  /*8390*/  FFMA R28, R27.reuse, R20, R0 ;  /* 0x000000141b1c7223 */ /* 0x040fe20000000000 */
[----:B-1----:R-:W-:Y:S01]  /*83a0*/  LOP3.LUT R0, R32, 0xffffe000, RZ, 0xc0, !PT ;  /* 0xffffe00020007812 */ /* 0x002fe200078ec0ff */
[----:B------:R-:W-:Y:S01]  /*83b0*/  FFMA R29, R27, R21, R2 ;  /* 0x000000151b1d7223 */ /* 0x000fe20000000002 */
[----:B------:R-:W-:Y:S01]  /*83c0*/  LOP3.LUT R2, R33, 0xffffe000, RZ, 0xc0, !PT ;  /* 0xffffe00021027812 */ /* 0x000fe200078ec0ff */
[C---:B------:R-:W-:Y:S01]  /*83d0*/  FFMA R30, R27.reuse, R26, R3 ;  /* 0x0000001a1b1e7223 */ /* 0x040fe20000000003 */
[----:B------:R-:W-:Y:S01]  /*83e0*/  LOP3.LUT R3, R34, 0xffffe000, RZ, 0xc0, !PT ;  /* 0xffffe00022037812 */ /* 0x000fe200078ec0ff */
[C---:B------:R-:W-:Y:S01]  /*83f0*/  FMUL R4, R24.reuse, R8 ;  /* 0x0000000818047220 */ /* 0x040fe20000400000 */
[----:B------:R-:W-:Y:S01]  /*8400*/  F2FP.TF32.F32.PACK_B R28, R28 ;  /* 0x0000001cff1c723e */ /* 0x000fe200024050ff */
[----:B------:R-:W-:Y:S01]  /*8410*/  FFMA R31, R27, R31, R7 ;  /* 0x0000001f1b1f7223 */ /* 0x000fe20000000007 */
[----:B------:R-:W-:Y:S01]  /*8420*/  LOP3.LUT R7, R35, 0xffffe000, RZ, 0xc0, !PT ;  /* 0xffffe00023077812 */ /* 0x000fe200078ec0ff */
[C---:B------:R-:W-:Y:S01]  /*8430*/  FMUL R5, R24.reuse, R9 ;  /* 0x0000000918057220 */ /* 0x040fe20000400000 */
[----:B------:R-:W-:Y:S01]  /*8440*/  F2FP.TF32.F32.PACK_B R29, R29 ;  /* 0x0000001dff1d723e */ /* 0x000fe200024050ff */
[C---:B------:R-:W-:Y:S01]  /*8450*/  FMUL R6, R24.reuse, R10 ;  /* 0x0000000a18067220 */ /* 0x040fe20000400000 */
[----:B------:R-:W-:Y:S01]  /*8460*/  F2FP.TF32.F32.PACK_B R30, R30 ;  /* 0x0000001eff1e723e */ /* 0x000fe200024050ff */
[----:B------:R-:W-:Y:S01]  /*8470*/  FMUL R11, R24, R11 ;  /* 0x0000000b180b7220 */ /* 0x000fe20000400000 */
[----:B------:R-:W-:Y:S01]  /*8480*/  F2FP.TF32.F32.PACK_B R31, R31 ;  /* 0x0000001fff1f723e */ /* 0x000fe200024050ff */
[C---:B------:R-:W-:Y:S01]  /*8490*/  FFMA R4, R27.reuse, R0, R4 ;  /* 0x000000001b047223 */ /* 0x040fe20000000004 */
[----:B------:R-:W-:Y:S01]  /*84a0*/  LOP3.LUT R0, R36, 0xffffe000, RZ, 0xc0, !PT ;  /* 0xffffe00024007812 */ /* 0x000fe200078ec0ff */
        /* <DEDUP_REMOVED lines=18> */
[----:B------:R1:W-:Y:S01]  /*85d0*/  STSM.16.M88.4 [R82+0x4400], R28 ;  /* 0x0044001c52007844 */ /* 0x0003e20000000200 */
[----:B------:R-:W-:Y:S01]  /*85e0*/  F2FP.TF32.F32.PACK_B R8, R8 ;  /* 0x00000008ff08723e */ /* 0x000fe200024050ff */
[C---:B------:R-:W-:Y:S01]  /*85f0*/  FFMA R10, R27.reuse, R3, R10 ;  /* 0x000000031b0a7223 */ /* 0x040fe2000000000a */
[----:B------:R-:W-:Y:S05]  /*8600*/  LOP3.LUT R3, R42, 0xffffe000, RZ, 0xc0, !PT ;  /* 0xffffe0002a037812 */ /* 0x000fea00078ec0ff */
[----:B------:R1:W-:Y:S01]  /*8610*/  STSM.16.M88.4 [R81+0x4400], R4 ;  /* 0x0044000451007844 */ /* 0x0003e20000000200 */
[----:B------:R-:W-:Y:S01]  /*8620*/  F2FP.TF32.F32.PACK_B R9, R9 ;  /* 0x00000009ff09723e */ /* 0x000fe200024050ff */
[C---:B------:R-:W-:Y:S01]  /*8630*/  FMUL R12, R24.reuse, R16 ;  /* 0x00000010180c7220 */ /* 0x040fe20000400000 */
[----:B------:R-:W-:Y:S01]  /*8640*/  F2FP.TF32.F32.PACK_B R10, R10 ;  /* 0x0000000aff0a723e */ /* 0x000fe200024050ff */
[----:B------:R-:W-:Y:S01]  /*8650*/  FFMA R11, R27, R11, R15 ;  /* 0x0000000b1b0b7223 */ /* 0x000fe2000000000f */
[C---:B------:R-:W-:Y:S01]  /*8660*/  FMUL R13, R24.reuse, R17 ;  /* 0x00000011180d7220 */ /* 0x040fe20000400000 */
[C---:B------:R-:W-:Y:S01]  /*8670*/  FMUL R14, R24.reuse, R18 ;  /* 0x00000012180e7220 */ /* 0x040fe20000400000 */
[----:B------:R-:W-:Y:S01]  /*8680*/  LOP3.LUT R15, R43, 0xffffe000, RZ, 0xc0, !PT ;  /* 0xffffe0002b0f7812 */ /* 0x000fe200078ec0ff */
[----:B------:R-:W-:Y:S01]  /*8690*/  FMUL R19, R24, R19 ;  /* 0x0000001318137220 */ /* 0x000fe20000400000 */
[C---:B------:R-:W-:Y:S01]  /*86a0*/  FFMA R12, R27.reuse, R0, R12 ;  /* 0x000000001b0c7223 */ /* 0x040fe2000000000c */
[C---:B------:R-:W-:Y:S01]  /*86b0*/  FFMA R13, R27.reuse, R2, R13 ;  /* 0x000000021b0d7223 */ /* 0x040fe2000000000d */
[C---:B------:R-:W-:Y:S01]  /*86c0*/  FFMA R14, R27.reuse, R3, R14 ;  /* 0x000000031b0e7223 */ /* 0x040fe2000000000e */
[----:B------:R-:W-:Y:S01]  /*86d0*/  FFMA R15, R27, R15, R19 ;  /* 0x0000000f1b0f7223 */ /* 0x000fe20000000013 */
[----:B------:R-:W-:Y:S01]  /*86e0*/  F2FP.TF32.F32.PACK_B R11, R11 ;  /* 0x0000000bff0b723e */ /* 0x000fe200024050ff */
[----:B------:R-:W-:Y:S01]  /*86f0*/  IMAD.U32 R16, RZ, RZ, UR40 ;  /* 0x00000028ff107e24 */ /* 0x000fe2000f8e00ff */
        /* <DEDUP_REMOVED lines=15> */
[----:B--2---:R-:W2:Y:S01]  /*87f0*/  FENCE.VIEW.ASYNC.S ;  /* 0x00000000000073c6 */ /* 0x004ea20000000000 */
[----:B------:R-:W-:Y:S01]  /*8800*/  @P0 PRMT R16, R90, 0x654, R16 ;  /* 0x000006545a100816 */ /* 0x000fe20000000010 */
[----:B--2---:R-:W-:Y:S06]  /*8810*/  BAR.SYNC.DEFER_BLOCKING 0x1, 0x80 ;  /* 0x0042000000007b1d */ /* 0x004fec0000010000 */
[----:B------:R-:W-:Y:S05]  /*8820*/  @P1 BRA `(.L_x_120) ;  /* 0x0000000000301947 */ /* 0x000fea0003800000 */
[----:B------:R-:W2:Y:S01]  /*8830*/  LDCU.64 UR6, c[0x0][0x348] ;  /* 0x00006900ff0677ac */ /* 0x000ea20008000a00 */
[----:B------:R-:W-:Y:S02]  /*8840*/  R2UR UR10, R77 ;  /* 0x000000004d0a72ca */ /* 0x000fe400000e0000 */
[----:B------:R-:W-:Y:S01]  /*8850*/  R2UR UR11, R76 ;  /* 0x000000004c0b72ca */ /* 0x000fe200000e0000 */
[----:B------:R-:W-:Y:S01]  /*8860*/  UIADD3 UR9, UPT, UPT, UR41, 0x40, URZ ;  /* 0x0000004029097890 */ /* 0x000fe2000fffe0ff */
[----:B------:R-:W-:Y:S01]  /*8870*/  R2UR UR12, R74 ;  /* 0x000000004a0c72ca */ /* 0x000fe200000e0000 */
[----:B------:R-:W-:Y:S01]  /*8880*/  UIADD3 UR8, UPT, UPT, UR49, 0x4400, URZ ;  /* 0x0000440031087890 */ /* 0x000fe2000fffe0ff */
[----:B------:R-:W-:Y:S01]  /*8890*/  R2UR UR13, R75 ;  /* 0x000000004b0d72ca */ /* 0x000fe200000e0000 */
[----:B--2---:R-:W-:Y:S04]  /*88a0*/  UIADD3 UR4, UP0, UPT, UR6, 0x780, URZ ;  /* 0x0000078006047890 */ /* 0x004fe8000ff1e0ff */
[----:B------:R-:W-:Y:S09]  /*88b0*/  UIADD3.X UR5, UPT, UPT, URZ, UR7, URZ, UP0, !UPT ;  /* 0x00000007ff057290 */ /* 0x000ff200087fe4ff */
[----:B------:R2:W-:Y:S01]  /*88c0*/  UTMASTG.5D.IM2COL [UR8], [UR4] ;  /* 0x00000008040073b5 */ /* 0x0005e20008060000 */
[----:B------:R0:W-:Y:S01]  /*88d0*/  UTMACMDFLUSH ;  /* 0x00000000000079b7 */ /* 0x0001e20000000000 */
[----:B--2---:R-:W-:Y:S04]  /*88e0*/  DEPBAR.LE SB0, 0x1 ;  /* 0x000080400000791a */ /* 0x004fe80000000000 */
.L_x_120:
[----:B------:R-:W-:Y:S05]  /*88f0*/  BSYNC.RECONVERGENT B0 ;  /* 0x0000000000007941 */ /* 0x000fea0003800200 */
.L_x_119:
        /* <DEDUP_REMOVED lines=8> */
[----:B--2---:R-:W-:Y:S06]  /*8980*/  @!P0 BRA `(.L_x_122) ;  /* 0x0000000000488947 */ /* 0x004fec0003800000 */
[----:B------:R-:W-:Y:S01]  /*8990*/  ISETP.NE.U32.AND P0, PT, R89, 0x1, PT ;  /* 0x000000015900780c */ /* 0x000fe20003f05070 */
[----:B------:R-:W-:Y:S01]  /*89a0*/  BSSY B0, `(.L_x_123) ;  /* 0x0000009000007945 */ /* 0x000fe20003800000 */
[----:B------:R-:W-:Y:S11]  /*89b0*/  ISETP.NE.AND P1, PT, R88, RZ, PT ;  /* 0x000000ff5800720c */ /* 0x000ff60003f25270 */
[----:B------:R-:W-:Y:S05]  /*89c0*/  @P0 IMAD R86, R86, 0x2000, R87 ;  /* 0x0000200056560824 */ /* 0x000fea00078e0257 */
[----:B------:R-:W-:Y:S05]  /*89d0*/  @P0 IADD3 R0, PT, PT, R86, UR49, RZ ;  /* 0x0000003156000c10 */ /* 0x000fea000fffe0ff */
[----:B------:R-:W-:Y:S01]  /*89e0*/  @P0 IMAD.IADD R91, R91, 0x1, R0 ;  /* 0x000000015b5b0824 */ /* 0x000fe200078e0200 */
[----:B------:R-:W-:Y:S06]  /*89f0*/  @P1 BRA `(.L_x_124) ;  /* 0x00000000000c1947 */ /* 0x000fec0003800000 */
[----:B------:R-:W-:Y:S04]  /*8a00*/  SHF.L.U32 R3, R60, 0x1f, RZ ;  /* 0x0000001f3c037819 */ /* 0x000fe800000006ff */
[----:B------:R-:W2:Y:S02]  /*8a10*/  SYNCS.PHASECHK.TRANS64.TRYWAIT P1, [R2+URZ+0x80], R3 ;  /* 0x00008003020075a7 */ /* 0x000ea400080211ff */
[----:B--2---:R-:W-:Y:S05]  /*8a20*/  @!P1 BRA `(.L_x_125) ;  /* 0x0000001400bc9947 */ /* 0x004fea0003800000 */
.L_x_124:
[----:B------:R-:W-:Y:S05]  /*8a30*/  BSYNC B0 ;  /* 0x0000000000007941 */ /* 0x000fea0003800000 */
.L_x_123:
[C---:B--2---:R-:W-:Y:S01]  /*8a40*/  @P0 IADD3 R2, PT, PT, R72.reuse, R0, RZ ;  /* 0x0000000048020210 */ /* 0x044fe20007ffe0ff */
[----:B------:R-:W-:Y:S05]  /*8a50*/  @P0 WARPSYNC.ALL ;  /* 0x0000000000000948 */ /* 0x000fea0003800000 */
[----:B------:R2:W3:Y:S01]  /*8a60*/  @P0 LDSM.16.M88.4 R44, [R86+UR49+0x400] ;  /* 0x00040031562c083b */ /* 0x0004e20008000200 */
[----:B------:R-:W-:Y:S03]  /*8a70*/  @P0 IADD3 R0, PT, PT, R72, R91, RZ ;  /* 0x0000005b48000210 */ /* 0x000fe60007ffe0ff */
[----:B------:R2:W4:Y:S04]  /*8a80*/  @P0 LDSM.16.M88.4 R32, [R2+0x400] ;  /* 0x000400000220083b */ /* 0x0005280000000200 */
[----:B------:R2:W1:Y:S04]  /*8a90*/  @P0 LDSM.16.M88.4 R36, [R91+0x400] ;  /* 0x000400005b24083b */ /* 0x0004680000000200 */
[----:B------:R2:W1:Y:S02]  /*8aa0*/  @P0 LDSM.16.M88.4 R40, [R0+0x400] ;  /* 0x000400000028083b */ /* 0x0004640000000200 */
.L_x_122:
[----:B------:R-:W-:Y:S05]  /*8ab0*/  BSYNC B1 ;  /* 0x0000000000017941 */ /* 0x000fea0003800000 */
.L_x_121:
[----:B--2---:R-:W-:Y:S05]  /*8ac0*/  VIADD R0, R25, 0x60 ;  /* 0x0000006019007836 */ /* 0x004fea0000000000 */
[----:B------:R-:W-:Y:S04]  /*8ad0*/  SHF.R.U32.HI R0, RZ, 0x15, R0 ;  /* 0x00000015ff007819 */ /* 0x000fe80000011600 */
[----:B------:R-:W-:Y:S11]  /*8ae0*/  LOP3.LUT P0, RZ, R0, 0x3, R64, 0x48, !PT ;  /* 0x0000000300ff7812 */ /* 0x000ff60007804840 */
[----:B------:R-:W-:Y:S02]  /*8af0*/  @!UPT UIADD3 URZ, UPT, UPT, URZ, URZ, URZ ;  /* 0x000000fffffff290 */ /* 0x000fe4000fffe0ff */
[----:B------:R-:W-:Y:S05]  /*8b00*/  @!P0 BRA `(.L_x_126) ;  /* 0x0000000000408947 */ /* 0x000fea0003800000 */
[----:B------:R-:W2:Y:S01]  /*8b10*/  LDCU.64 UR8, c[0x4][0x70] ;  /* 0x01000e00ff0877ac */ /* 0x000ea20008000a00 */
[----:B------:R-:W-:Y:S01]  /*8b20*/  MOV R3, 0x0 ;  /* 0x0000000000037802 */ /* 0x000fe20000000f00 */
[----:B-1----:R-:W-:Y:S02]  /*8b30*/  HFMA2 R12, -RZ, RZ, 0, 5.9604644775390625e-08 ;  /* 0x00000001ff0c7431 */ /* 0x002fe400000001ff */
[----:B------:R-:W-:Y:S02]  /*8b40*/  IMAD.MOV.U32 R8, RZ, RZ, 0x192 ;  /* 0x00000192ff087424 */ /* 0x000fe400078e00ff */
[----:B------:R-:W-:Y:S01]  /*8b50*/  IMAD.MOV.U32 R13, RZ, RZ, RZ ;  /* 0x000000ffff0d7224 */ /* 0x000fe200078e00ff */
[----:B------:R-:W1:Y:S01]  /*8b60*/  LDCU.64 UR6, c[0x4][0x78] ;  /* 0x01000f00ff0677ac */ /* 0x000e620008000a00 */
[----:B------:R-:W3:Y:S01]  /*8b70*/  LDC.64 R2, c[0x4][R3] ;  /* 0x0100000003027b82 */ /* 0x000ee20000000a00 */
[----:B------:R-:W5:Y:S01]  /*8b80*/  LDCU.64 UR4, c[0x4][0x10] ;  /* 0x01000200ff0477ac */ /* 0x000f620008000a00 */
[----:B--2---:R-:W-:Y:S01]  /*8b90*/  MOV R5, UR9 ;  /* 0x0000000900057c02 */ /* 0x004fe20008000f00 */
[----:B------:R-:W-:Y:S01]  /*8ba0*/  IMAD.U32 R4, RZ, RZ, UR8 ;  /* 0x00000008ff047e24 */ /* 0x000fe2000f8e00ff */
[----:B-1----:R-:W-:Y:S01]  /*8bb0*/  MOV R7, UR7 ;  /* 0x0000000700077c02 */ /* 0x002fe20008000f00 */
[----:B------:R-:W-:Y:S01]  /*8bc0*/  IMAD.U32 R6, RZ, RZ, UR6 ;  /* 0x00000006ff067e24 */ /* 0x000fe2000f8e00ff */
[----:B-----5:R-:W-:Y:S01]  /*8bd0*/  MOV R11, UR5 ;  /* 0x00000005000b7c02 */ /* 0x020fe20008000f00 */
[----:B------:R-:W-:Y:S02]  /*8be0*/  IMAD.U32 R10, RZ, RZ, UR4 ;  /* 0x00000004ff0a7e24 */ /* 0x000fe4000f8e00ff */
[----:B------:R-:W-:Y:S07]  /*8bf0*/  LEPC R20, `(.L_x_126) ;  /* 0x000000001014794e */ /* 0x000fee0000000000 */
[----:B---34-:R-:W-:Y:S05]  /*8c00*/  CALL.ABS.NOINC R2 ;  /* 0x0000000002007343 */ /* 0x018fea0003c00000 */
.L_x_126:
[----:B------:R-:W-:Y:S01]  /*8c10*/  ISETP.NE.AND P0, PT, R62, RZ, PT ;  /* 0x000000ff3e00720c */ /* 0x000fe20003f05270 */
[----:B------:R-:W-:Y:S05]  /*8c20*/  WARPSYNC.ALL ;  /* 0x0000000000007948 */ /* 0x000fea0003800000 */
[----:B------:R-:W-:Y:S01]  /*8c30*/  R2UR UR4, R25 ;  /* 0x00000000190472ca */ /* 0x000fe200000e0000 */
[----:B------:R-:W2:Y:S01]  /*8c40*/  S2UR UR5, SR_CgaCtaId ;  /* 0x00000000000579c3 */ /* 0x000ea20000008800 */
[----:B---3--:R-:W-:Y:S01]  /*8c50*/  LOP3.LUT R20, R44, 0xffffe000, RZ, 0xc0, !PT ;  /* 0xffffe0002c147812 */ /* 0x008fe200078ec0ff */
[----:B------:R-:W-:Y:S01]  /*8c60*/  BSSY.RECONVERGENT B0, `(.L_x_127) ;  /* 0x000005e000007945 */ /* 0x000fe20003800200 */
[----:B------:R-:W-:Y:S02]  /*8c70*/  LOP3.LUT R21, R45, 0xffffe000, RZ, 0xc0, !PT ;  /* 0xffffe0002d157812 */ /* 0x000fe400078ec0ff */
[----:B------:R-:W-:Y:S02]  /*8c80*/  LOP3.LUT R25, R46, 0xffffe000, RZ, 0xc0, !PT ;  /* 0xffffe0002e197812 */ /* 0x000fe400078ec0ff */
[----:B------:R-:W-:Y:S02]  /*8c90*/  LOP3.LUT R26, R47, 0xffffe000, RZ, 0xc0, !PT ;  /* 0xffffe0002f1a7812 */ /* 0x000fe400078ec0ff */
[----:B----4-:R-:W-:Y:S02]  /*8ca0*/  LOP3.LUT R32, R32, 0xffffe000, RZ, 0xc0, !PT ;  /* 0xffffe00020207812 */ /* 0x010fe400078ec0ff */
[----:B------:R-:W-:Y:S01]  /*8cb0*/  LOP3.LUT R33, R33, 0xffffe000, RZ, 0xc0, !PT ;  /* 0xffffe00021217812 */ /* 0x000fe200078ec0ff */
[----:B-1----:R-:W1:Y:S01]  /*8cc0*/  LDTM.16dp128bit.x8 R4, tmem[UR4+0x60] ;  /* 0x00006004000479ee */ /* 0x002e620008180000 */
[----:B------:R-:W-:Y:S01]  /*8cd0*/  R2UR UR4, R84 ;  /* 0x00000000540472ca */ /* 0x000fe200000e0000 */
[----:B------:R-:W-:Y:S01]  /*8ce0*/  NOP ;  /* 0x0000000000007918 */ /* 0x000fe20000000000 */
[----:B------:R-:W-:Y:S02]  /*8cf0*/  LOP3.LUT R34, R34, 0xffffe000, RZ, 0xc0, !PT ;  /* 0xffffe00022227812 */ /* 0x000fe400078ec0ff */
[----:B------:R-:W-:Y:S02]  /*8d00*/  LOP3.LUT R35, R35, 0xffffe000, RZ, 0xc0, !PT ;  /* 0xffffe00023237812 */ /* 0x000fe400078ec0ff */
[----:B------:R-:W-:Y:S02]  /*8d10*/  LOP3.LUT R36, R36, 0xffffe000, RZ, 0xc0, !PT ;  /* 0xffffe00024247812 */ /* 0x000fe400078ec0ff */
[----:B------:R-:W-:Y:S02]  /*8d20*/  LOP3.LUT R37, R37, 0xffffe000, RZ, 0xc0, !PT ;  /* 0xffffe00025257812 */ /* 0x000fe400078ec0ff */
[----:B------:R-:W-:Y:S02]  /*8d30*/  LOP3.LUT R38, R38, 0xffffe000, RZ, 0xc0, !PT ;  /* 0xffffe00026267812 */ /* 0x000fe400078ec0ff */
[----:B------:R-:W-:Y:S01]  /*8d40*/  LOP3.LUT R39, R39, 0xffffe000, RZ, 0xc0, !PT ;  /* 0xffffe00027277812 */ /* 0x000fe200078ec0ff */
[----:B------:R-:W-:Y:S01]  /*8d50*/  UIADD3 UR4, UPT, UPT, UR4, 0xf0, URZ ;  /* 0x000000f004047890 */ /* 0x000fe2000fffe0ff */
[----:B------:R-:W-:Y:S02]  /*8d60*/  LOP3.LUT R40, R40, 0xffffe000, RZ, 0xc0, !PT ;  /* 0xffffe00028287812 */ /* 0x000fe400078ec0ff */
[----:B------:R-:W-:Y:S02]  /*8d70*/  LOP3.LUT R41, R41, 0xffffe000, RZ, 0xc0, !PT ;  /* 0xffffe00029297812 */ /* 0x000fe400078ec0ff */
[----:B------:R-:W-:Y:S02]  /*8d80*/  LOP3.LUT R42, R42, 0xffffe000, RZ, 0xc0, !PT ;  /* 0xffffe0002a2a7812 */ /* 0x000fe400078ec0ff */
[----:B------:R-:W-:Y:S01]  /*8d90*/  LOP3.LUT R43, R43, 0xffffe000, RZ, 0xc0, !PT ;  /* 0xffffe0002b2b7812 */ /* 0x000fe200078ec0ff */
[C---:B-1----:R-:W-:Y:S01]  /*8da0*/  FMUL R0, R24.reuse, R4 ;  /* 0x0000000418007220 */ /* 0x042fe20000400000 */
[C---:B------:R-:W-:Y:S01]  /*8db0*/  FMUL R2, R24.reuse, R5 ;  /* 0x0000000518027220 */ /* 0x040fe20000400000 */
[C---:B------:R-:W-:Y:S01]  /*8dc0*/  FMUL R3, R24.reuse, R6 ;  /* 0x0000000618037220 */ /* 0x040fe20000400000 */
[C---:B------:R-:W-:Y:S01]  /*8dd0*/  FMUL R7, R24.reuse, R7 ;  /* 0x0000000718077220 */ /* 0x040fe20000400000 */
[C---:B------:R-:W-:Y:S01]  /*8de0*/  FFMA R28, R27.reuse, R20, R0 ;  /* 0x000000141b1c7223 */ /* 0x040fe20000000000 */
[C---:B------:R-:W-:Y:S01]  /*8df0*/  FMUL R4, R24.reuse, R8 ;  /* 0x0000000818047220 */ /* 0x040fe20000400000 */
[C---:B------:R-:W-:Y:S01]  /*8e00*/  FFMA R29, R27.reuse, R21, R2 ;  /* 0x000000151b1d7223 */ /* 0x040fe20000000002 */
[C---:B------:R-:W-:Y:S01]  /*8e10*/  FMUL R5, R24.reuse, R9 ;  /* 0x0000000918057220 */ /* 0x040fe20000400000 */
[C---:B------:R-:W-:Y:S01]  /*8e20*/  FFMA R30, R27.reuse, R25, R3 ;  /* 0x000000191b1e7223 */ /* 0x040fe20000000003 */
[----:B------:R-:W-:Y:S01]  /*8e30*/  F2FP.TF32.F32.PACK_B R28, R28 ;  /* 0x0000001cff1c723e */ /* 0x000fe200024050ff */
[C---:B------:R-:W-:Y:S01]  /*8e40*/  FMUL R6, R24.reuse, R10 ;  /* 0x0000000a18067220 */ /* 0x040fe20000400000 */
[----:B------:R-:W-:Y:S01]  /*8e50*/  F2FP.TF32.F32.PACK_B R29, R29 ;  /* 0x0000001dff1d723e */ /* 0x000fe200024050ff */
[C---:B------:R-:W-:Y:S01]  /*8e60*/  FFMA R31, R27.reuse, R26, R7 ;  /* 0x0000001a1b1f7223 */ /* 0x040fe20000000007 */
[C---:B------:R-:W-:Y:S01]  /*8e70*/  FMUL R11, R24.reuse, R11 ;  /* 0x0000000b180b7220 */ /* 0x040fe20000400000 */
[----:B--2---:R-:W-:Y:S01]  /*8e80*/  UPRMT UR4, UR5, 0x654, UR4 ;  /* 0x0000065405047896 */ /* 0x004fe20008000004 */
[C---:B------:R-:W-:Y:S01]  /*8e90*/  FFMA R4, R27.reuse, R32, R4 ;  /* 0x000000201b047223 */ /* 0x040fe20000000004 */
[C---:B------:R-:W-:Y:S01]  /*8ea0*/  FMUL R8, R24.reuse, R12 ;  /* 0x0000000c18087220 */ /* 0x040fe20000400000 */
[C---:B------:R-:W-:Y:S01]  /*8eb0*/  FFMA R5, R27.reuse, R33, R5 ;  /* 0x000000211b057223 */ /* 0x040fe20000000005 */
[C---:B------:R-:W-:Y:S01]  /*8ec0*/  FMUL R9, R24.reuse, R13 ;  /* 0x0000000d18097220 */ /* 0x040fe20000400000 */
[C---:B------:R-:W-:Y:S01]  /*8ed0*/  FFMA R6, R27.reuse, R34, R6 ;  /* 0x000000221b067223 */ /* 0x040fe20000000006 */
[C---:B------:R-:W-:Y:S01]  /*8ee0*/  FMUL R10, R24.reuse, R14 ;  /* 0x0000000e180a7220 */ /* 0x040fe20000400000 */
[C---:B------:R-:W-:Y:S01]  /*8ef0*/  FFMA R7, R27.reuse, R35, R11 ;  /* 0x000000231b077223 */ /* 0x040fe2000000000b */
[C---:B------:R-:W-:Y:S01]  /*8f00*/  FMUL R15, R24.reuse, R15 ;  /* 0x0000000f180f7220 */ /* 0x040fe20000400000 */
[----:B------:R-:W-:Y:S01]  /*8f10*/  F2FP.TF32.F32.PACK_B R30, R30 ;  /* 0x0000001eff1e723e */ /* 0x000fe200024050ff */
[C---:B------:R-:W-:Y:S01]  /*8f20*/  FFMA R8, R27.reuse, R36, R8 ;  /* 0x000000241b087223 */ /* 0x040fe20000000008 */
[----:B------:R-:W-:Y:S01]  /*8f30*/  F2FP.TF32.F32.PACK_B R31, R31 ;  /* 0x0000001fff1f723e */ /* 0x000fe200024050ff */
[C---:B------:R-:W-:Y:S01]  /*8f40*/  FMUL R12, R24.reuse, R16 ;  /* 0x00000010180c7220 */ /* 0x040fe20000400000 */
[C---:B------:R-:W-:Y:S01]  /*8f50*/  FFMA R9, R27.reuse, R37, R9 ;  /* 0x000000251b097223 */ /* 0x040fe20000000009 */
[C---:B------:R-:W-:Y:S01]  /*8f60*/  FMUL R13, R24.reuse, R17 ;  /* 0x00000011180d7220 */ /* 0x040fe20000400000 */
[C---:B------:R-:W-:Y:S01]  /*8f70*/  FFMA R10, R27.reuse, R38, R10 ;  /* 0x000000261b0a7223 */ /* 0x040fe2000000000a */
[C---:B------:R-:W-:Y:S01]  /*8f80*/  FMUL R14, R24.reuse, R18 ;  /* 0x00000012180e7220 */ /* 0x040fe20000400000 */
[C---:B------:R-:W-:Y:S01]  /*8f90*/  FFMA R11, R27.reuse, R39, R15 ;  /* 0x000000271b0b7223 */ /* 0x040fe2000000000f */
[----:B------:R-:W-:Y:S01]  /*8fa0*/  FMUL R19, R24, R19 ;  /* 0x0000001318137220 */ /* 0x000fe20000400000 */
[----:B------:R-:W-:Y:S01]  /*8fb0*/  F2FP.TF32.F32.PACK_B R4, R4 ;  /* 0x00000004ff04723e */ /* 0x000fe200024050ff */
[C---:B------:R-:W-:Y:S01]  /*8fc0*/  FFMA R12, R27.reuse, R40, R12 ;  /* 0x000000281b0c7223 */ /* 0x040fe2000000000c */
[----:B------:R-:W-:Y:S01]  /*8fd0*/  F2FP.TF32.F32.PACK_B R5, R5 ;  /* 0x00000005ff05723e */ /* 0x000fe200024050ff */
[----:B------:R-:W-:Y:S01]  /*8fe0*/  SYNCS.ARRIVE.TRANS64.RED.A1T0 RZ, [UR4], RZ ;  /* 0x000000ffffff79a7 */ /* 0x000fe20008100404 */
[----:B------:R1:W-:Y:S01]  /*8ff0*/  STSM.16.M88.4 [R82+0x6400], R28 ;  /* 0x0064001c52007844 */ /* 0x0003e20000000200 */
[----:B------:R-:W-:Y:S01]  /*9000*/  F2FP.TF32.F32.PACK_B R6, R6 ;  /* 0x00000006ff06723e */ /* 0x000fe200024050ff */
[C---:B------:R-:W-:Y:S01]  /*9010*/  FFMA R13, R27.reuse, R41, R13 ;  /* 0x000000291b0d7223 */ /* 0x040fe2000000000d */
[----:B------:R-:W-:Y:S01]  /*9020*/  F2FP.TF32.F32.PACK_B R7, R7 ;  /* 0x00000007ff07723e */ /* 0x000fe200024050ff */
[C---:B------:R-:W-:Y:S01]  /*9030*/  FFMA R14, R27.reuse, R42, R14 ;  /* 0x0000002a1b0e7223 */ /* 0x040fe2000000000e */
[----:B------:R-:W-:Y:S01]  /*9040*/  FFMA R15, R27, R43, R19 ;  /* 0x0000002b1b0f7223 */ /* 0x000fe20000000013 */
[----:B------:R-:W-:Y:S02]  /*9050*/  F2FP.TF32.F32.PACK_B R8, R8 ;  /* 0x00000008ff08723e */ /* 0x000fe400024050ff */
[----:B------:R1:W-:Y:S01]  /*9060*/  STSM.16.M88.4 [R81+0x6400], R4 ;  /* 0x0064000451007844 */ /* 0x0003e20000000200 */
[----:B------:R-:W-:Y:S02]  /*9070*/  F2FP.TF32.F32.PACK_B R9, R9 ;  /* 0x00000009ff09723e */ /* 0x000fe400024050ff */
[----:B------:R-:W-:Y:S02]  /*9080*/  F2FP.TF32.F32.PACK_B R10, R10 ;  /* 0x0000000aff0a723e */ /* 0x000fe400024050ff */
[----:B------:R-:W-:Y:S02]  /*9090*/  F2FP.TF32.F32.PACK_B R11, R11 ;  /* 0x0000000bff0b723e */ /* 0x000fe400024050ff */
[----:B------:R-:W-:Y:S02]  /*90a0*/  F2FP.TF32.F32.PACK_B R12, R12 ;  /* 0x0000000cff0c723e */ /* 0x000fe400024050ff */
[----:B------:R-:W-:Y:S01]  /*90b0*/  F2FP.TF32.F32.PACK_B R13, R13 ;  /* 0x0000000dff0d723e */ /* 0x000fe200024050ff */
[----:B------:R1:W-:Y:S01]  /*90c0*/  STSM.16.M88.4 [R83+0x6000], R8 ;  /* 0x0060000853007844 */ /* 0x0003e20000000200 */
[----:B------:R-:W-:Y:S02]  /*90d0*/  F2FP.TF32.F32.PACK_B R14, R14 ;  /* 0x0000000eff0e723e */ /* 0x000fe400024050ff */
[----:B------:R-:W-:Y:S05]  /*90e0*/  F2FP.TF32.F32.PACK_B R15, R15 ;  /* 0x0000000fff0f723e */ /* 0x000fea00024050ff */
[----:B------:R1:W-:Y:S01]  /*90f0*/  STSM.16.M88.4 [R85+0x6000], R12 ;  /* 0x0060000c55007844 */ /* 0x0003e20000000200 */
        /* <DEDUP_REMOVED lines=20> */
.L_x_128:
[----:B------:R-:W-:Y:S05]  /*9240*/  BSYNC.RECONVERGENT B0 ;  /* 0x0000000000007941 */ /* 0x000fea0003800200 */
.L_x_127:
[----:B------:R-:W-:Y:S01]  /*9250*/  BAR.SYNC.DEFER_BLOCKING 0x1, 0x80 ;  /* 0x0042000000007b1d */ /* 0x000fe20000010000 */
[----:B------:R-:W-:Y:S01]  /*9260*/  UISETP.NE.AND UP0, UPT, UR53, -0x4, UPT ;  /* 0xfffffffc3500788c */ /* 0x000fe2000bf05270 */
[----:B------:R-:W-:Y:S08]  /*9270*/  IADD3 R22, PT, PT, R22, 0x1, RZ ;  /* 0x0000000116167810 */ /* 0x000ff00007ffe0ff */
[----:B------:R-:W-:Y:S05]  /*9280*/  BRA.U !UP0, `(.L_x_129) ;  /* 0x0000000108287547 */ /* 0x000fea000b800000 */
[----:B------:R-:W-:Y:S01]  /*9290*/  ISETP.NE.AND P0, PT, R80, RZ, PT ;  /* 0x000000ff5000720c */ /* 0x000fe20003f05270 */
[----:B------:R-:W-:Y:S01]  /*92a0*/  IMAD.U32 R0, RZ, RZ, UR50 ;  /* 0x00000032ff007e24 */ /* 0x000fe2000f8e00ff */
[----:B------:R-:W-:Y:S02]  /*92b0*/  UIADD3 UR4, UPT, UPT, UR50, 0x1, URZ ;  /* 0x0000000132047890 */ /* 0x000fe4000fffe0ff */
[----:B------:R-:W-:Y:S02]  /*92c0*/  ISETP.NE.U32.OR P0, PT, R79, 0x1, !P0 ;  /* 0x000000014f00780c */ /* 0x000fe40004705470 */
[----:B------:R-:W-:Y:S04]  /*92d0*/  UISETP.NE.AND UP0, UPT, UR4, 0x4, UPT ;  /* 0x000000040400788c */ /* 0x000fe8000bf05270 */
[----:B------:R-:W-:Y:S07]  /*92e0*/  USEL UR50, UR4, URZ, UP0 ;  /* 0x000000ff04327287 */ /* 0x000fee0008000000 */
[----:B------:R-:W-:Y:S05]  /*92f0*/  @P0 LEA R0, R0, UR49, 0x3 ;  /* 0x0000003100000c11 */ /* 0x000fea000f8e18ff */
[----:B------:R-:W-:Y:S05]  /*9300*/  @P0 VIADD R0, R0, 0xa0 ;  /* 0x000000a000000836 */ /* 0x000fea0000000000 */
[----:B------:R-:W-:Y:S04]  /*9310*/  @P0 PRMT R0, R90, 0x654, R0 ;  /* 0x000006545a000816 */ /* 0x000fe80000000000 */
[----:B------:R2:W-:Y:S03]  /*9320*/  @P0 SYNCS.ARRIVE.TRANS64.RED.A1T0 RZ, [R0+URZ], RZ ;  /* 0x000000ff00ff09a7 */ /* 0x0005e600081004ff */
.L_x_129:
[----:B------:R-:W-:Y:S01]  /*9330*/  R2UR UR5, R56 ;  /* 0x00000000380572ca */ /* 0x000fe200000e0000 */
[----:B------:R-:W-:Y:S01]  /*9340*/  UIADD3 UR53, UPT, UPT, UR53, 0x4, URZ ;  /* 0x0000000435357890 */ /* 0x000fe2000fffe0ff */
[----:B------:R-:W-:Y:S01]  /*9350*/  R2UR UR4, R57 ;  /* 0x00000000390472ca */ /* 0x000fe200000e0000 */
[----:B------:R-:W-:Y:S01]  /*9360*/  UMOV UR52, UR62 ;  /* 0x0000003e00347c82 */ /* 0x000fe20008000000 */
[----:B------:R-:W-:Y:S02]  /*9370*/  LOP3.LUT P0, RZ, R54, 0x1, RZ, 0xc0, !PT ;  /* 0x0000000136ff7812 */ /* 0x000fe4000780c0ff */
[----:B------:R-:W-:Y:S02]  /*9380*/  ISETP.NE.AND P1, PT, R22, 0x2, PT ;  /* 0x000000021600780c */ /* 0x000fe40003f25270 */
[----:B------:R-:W-:Y:S02]  /*9390*/  LOP3.LUT R58, R58, 0x1, RZ, 0x3c, !PT ;  /* 0x000000013a3a7812 */ /* 0x000fe400078e3cff */
[----:B--2---:R-:W-:Y:S02]  /*93a0*/  SEL R0, RZ, 0x1, P1 ;  /* 0x00000001ff007807 */ /* 0x004fe40000800000 */
[----:B------:R-:W-:Y:S01]  /*93b0*/  SEL R22, R22, RZ, P1 ;  /* 0x000000ff16167207 */ /* 0x000fe20000800000 */
[----:B------:R-:W-:Y:S01]  /*93c0*/  UIADD3 UR21, UPT, UPT, UR36, UR5, URZ ;  /* 0x0000000524157290 */ /* 0x000fe2000fffe0ff */
[----:B------:R-:W-:Y:S01]  /*93d0*/  LOP3.LUT R59, R59, R0, RZ, 0x3c, !PT ;  /* 0x000000003b3b7212 */ /* 0x000fe200078e3cff */
[----:B------:R-:W-:Y:S02]  /*93e0*/  UIADD3 UR51, UPT, UPT, UR37, UR4, URZ ;  /* 0x0000000425337290 */ /* 0x000fe4000fffe0ff */
[----:B------:R-:W-:Y:S10]  /*93f0*/  @P0 BRA `(.L_x_130) ;  /* 0xffffffc8002c0947 */ /* 0x000ff4000383ffff */
[----:B------:R-:W-:-:S09]  /*9400*/  UISETP.NE.AND UP0, UPT, UR63, URZ, UPT ;  /* 0x000000ff3f00728c */ /* 0x000fd2000bf05270 */
[----:B------:R-:W-:Y:S05]  /*9410*/  BRA.U !UP0, `(.L_x_131) ;  /* 0x0000000108487547 */ /* 0x000fea000b800000 */
[----:B------:R-:W2:Y:S02]  /*9420*/  LDCU.64 UR4, c[0x0][0x990] ;  /* 0x00013200ff0477ac */ /* 0x000ea40008000a00 */
[----:B--2---:R-:W-:-:S04]  /*9430*/  UISETP.NE.U32.AND UP0, UPT, UR4, URZ, UPT ;  /* 0x000000ff0400728c */ /* 0x004fc8000bf05070 */
[----:B------:R-:W-:-:S09]  /*9440*/  UISETP.NE.AND.EX UP0, UPT, UR5, URZ, UPT, UP0 ;  /* 0x000000ff0500728c */ /* 0x000fd2000bf05300 */
[----:B------:R-:W-:Y:S05]  /*9450*/  BRA.U UP0, `(.L_x_132) ;  /* 0x00000001000c7547 */ /* 0x000fea000b800000 */
[----:B------:R-:W-:-:S13]  /*9460*/  FSETP.NEU.AND P0, PT, R27, RZ, PT ;  /* 0x000000ff1b00720b */ /* 0x000fda0003f0d000 */
[----:B------:R-:W-:Y:S05]  /*9470*/  @!P0 EXIT ;  /* 0x000000000000894d */ /* 0x000fea0003800000 */
[----:B------:R-:W-:Y:S05]  /*9480*/  BRA `(.L_x_131) ;  /* 0x00000000002c7947 */ /* 0x000fea0003800000 */
.L_x_132:
[----:B------:R-:W-:Y:S01]  /*9490*/  ISETP.NE.AND P0, PT, R78, RZ, PT ;  /* 0x000000ff4e00720c */ /* 0x000fe20003f05270 */
[----:B------:R-:W-:-:S12]  /*94a0*/  BSSY.RECONVERGENT B0, `(.L_x_131) ;  /* 0x0000009000007945 */ /* 0x000fd80003800200 */
[----:B------:R-:W-:Y:S05]  /*94b0*/  @P0 BRA `(.L_x_133) ;  /* 0x0000000000140947 */ /* 0x000fea0003800000 */
[----:B------:R-:W2:Y:S02]  /*94c0*/  LDCU.64 UR4, c[0x0][0x988] ;  /* 0x00013100ff0477ac */ /* 0x000ea40008000a00 */
[----:B--2---:R-:W-:-:S04]  /*94d0*/  ISETP.NE.U32.AND P0, PT, RZ, UR4, PT ;  /* 0x00000004ff007c0c */ /* 0x004fc8000bf05070 */
[----:B------:R-:W-:-:S13]  /*94e0*/  ISETP.NE.AND.EX P0, PT, RZ, UR5, PT, P0 ;  /* 0x00000005ff007c0c */ /* 0x000fda000bf05300 */
[----:B------:R-:W-:Y:S05]  /*94f0*/  @!P0 EXIT ;  /* 0x000000000000894d */ /* 0x000fea0003800000 */
[----:B------:R-:W-:Y:S05]  /*9500*/  BRA `(.L_x_134) ;  /* 0x0000000000087947 */ /* 0x000fea0003800000 */
.L_x_133:
[----:B------:R-:W-:-:S13]  /*9510*/  FSETP.NEU.AND P0, PT, R27, RZ, PT ;  /* 0x000000ff1b00720b */ /* 0x000fda0003f0d000 */
[----:B------:R-:W-:Y:S05]  /*9520*/  @!P0 EXIT ;  /* 0x000000000000894d */ /* 0x000fea0003800000 */
.L_x_134:
[----:B------:R-:W-:Y:S05]  /*9530*/  BSYNC.RECONVERGENT B0 ;  /* 0x0000000000007941 */ /* 0x000fea0003800200 */
.L_x_131:
[----:B------:R-:W2:Y:S01]  /*9540*/  S2UR UR5, SR_CgaCtaId ;  /* 0x00000000000579c3 */ /* 0x000ea20000008800 */
[----:B------:R-:W-:Y:S01]  /*9550*/  ULEA UR4, UR50, UR49, 0x3 ;  /* 0x0000003132047291 */ /* 0x000fe2000f8e18ff */
[----:B------:R-:W-:-:S04]  /*9560*/  DEPBAR.LE SB0, 0x0 ;  /* 0x000080000000791a */ /* 0x000fc80000000000 */
[----:B------:R-:W-:-:S04]  /*9570*/  UIADD3 UR4, UPT, UPT, UR4, 0xa0, URZ ;  /* 0x000000a004047890 */ /* 0x000fc8000fffe0ff */
[----:B--2---:R-:W-:-:S09]  /*9580*/  UPRMT UR4, UR5, 0x654, UR4 ;  /* 0x0000065405047896 */ /* 0x004fd20008000004 */
[----:B------:R-:W-:Y:S01]  /*9590*/  SYNCS.ARRIVE.TRANS64.RED.A1T0 RZ, [UR4], RZ ;  /* 0x000000ffffff79a7 */ /* 0x000fe20008100404 */
[----:B------:R-:W-:Y:S05]  /*95a0*/  EXIT ;  /* 0x000000000000794d */ /* 0x000fea0003800000 */
.L_x_25:
[----:B------:R-:W-:Y:S07]  /*95b0*/  MOV R0, UR33 ;  /* 0x0000002100007c02 */ /* 0x000fee0008000f00 */
.L_x_135:
[----:B--2---:R2:W4:Y:S02]  /*95c0*/  SYNCS.PHASECHK.TRANS64.TRYWAIT P0, [R0+URZ+0x40], R5 ;  /* 0x00004005000075a7 */ /* 0x00452400080011ff */
[----:B----4-:R-:W-:Y:S05]  /*95d0*/  @!P0 NANOSLEEP.SYNCS 0x989680 ;  /* 0x009896800000895d */ /* 0x010fea0003900000 */
[----:B------:R-:W4:Y:S02]  /*95e0*/  @!P0 SYNCS.PHASECHK.TRANS64 P0, [R0+URZ+0x40], R5 ;  /* 0x00004005000085a7 */ /* 0x000f2400080010ff */
[----:B----4-:R-:W-:Y:S05]  /*95f0*/  @!P0 BRA `(.L_x_135) ;  /* 0xfffffffc00f08947 */ /* 0x010fea000383ffff */
[----:B------:R-:W-:Y:S05]  /*9600*/  BRA `(.L_x_24) ;  /* 0xffffff8400547947 */ /* 0x000fea000383ffff */
.L_x_32:
[----:B------:R-:W-:Y:S07]  /*9610*/  MOV R0, UR9 ;  /* 0x0000000900007c02 */ /* 0x000fee0008000f00 */
.L_x_136:
[----:B--2---:R2:W4:Y:S02]  /*9620*/  SYNCS.PHASECHK.TRANS64.TRYWAIT P0, [R0+URZ+0x40], R5 ;  /* 0x00004005000075a7 */ /* 0x00452400080011ff */
[----:B----4-:R-:W-:Y:S05]  /*9630*/  @!P0 NANOSLEEP.SYNCS 0x989680 ;  /* 0x009896800000895d */ /* 0x010fea0003900000 */
[----:B------:R-:W4:Y:S02]  /*9640*/  @!P0 SYNCS.PHASECHK.TRANS64 P0, [R0+URZ+0x40], R5 ;  /* 0x00004005000085a7 */ /* 0x000f2400080010ff */
[----:B----4-:R-:W-:Y:S05]  /*9650*/  @!P0 BRA `(.L_x_136) ;  /* 0xfffffffc00f08947 */ /* 0x010fea000383ffff */
[----:B------:R-:W-:Y:S05]  /*9660*/  BRA `(.L_x_31) ;  /* 0xffffff8c00507947 */ /* 0x000fea000383ffff */
.L_x_37:
[----:B-1----:R-:W-:-:S07]  /*9670*/  MOV R0, UR55 ;  /* 0x0000003700007c02 */ /* 0x002fce0008000f00 */
.L_x_137:
[----:B-1----:R1:W2:Y:S02]  /*9680*/  SYNCS.PHASECHK.TRANS64.TRYWAIT P0, [R0+URZ+0xd0], R4 ;  /* 0x0000d004000075a7 */ /* 0x0022a400080011ff */
[----:B--2---:R-:W-:Y:S05]  /*9690*/  @!P0 NANOSLEEP.SYNCS 0x989680 ;  /* 0x009896800000895d */ /* 0x004fea0003900000 */
[----:B------:R-:W2:Y:S02]  /*96a0*/  @!P0 SYNCS.PHASECHK.TRANS64 P0, [R0+URZ+0xd0], R4 ;  /* 0x0000d004000085a7 */ /* 0x000ea400080010ff */
[----:B--2---:R-:W-:Y:S05]  /*96b0*/  @!P0 BRA `(.L_x_137) ;  /* 0xfffffffc00f08947 */ /* 0x004fea000383ffff */
[----:B------:R-:W-:Y:S05]  /*96c0*/  BRA `(.L_x_138) ;  /* 0xffffff9000987947 */ /* 0x000fea000383ffff */
.L_x_41:
[----:B------:R-:W-:-:S07]  /*96d0*/  MOV R0, UR4 ;  /* 0x0000000400007c02 */ /* 0x000fce0008000f00 */
.L_x_139:
[----:B-1----:R1:W2:Y:S02]  /*96e0*/  SYNCS.PHASECHK.TRANS64.TRYWAIT P0, [R0+URZ], R2 ;  /* 0x00000002000075a7 */ /* 0x0022a400080011ff */
[----:B--2---:R-:W-:Y:S05]  /*96f0*/  @!P0 NANOSLEEP.SYNCS 0x989680 ;  /* 0x009896800000895d */ /* 0x004fea0003900000 */
[----:B------:R-:W2:Y:S02]  /*9700*/  @!P0 SYNCS.PHASECHK.TRANS64 P0, [R0+URZ], R2 ;  /* 0x00000002000085a7 */ /* 0x000ea400080010ff */
[----:B--2---:R-:W-:Y:S05]  /*9710*/  @!P0 BRA `(.L_x_139) ;  /* 0xfffffffc00f08947 */ /* 0x004fea000383ffff */
[----:B------:R-:W-:Y:S05]  /*9720*/  BRA `(.L_x_140) ;  /* 0xffffff9800347947 */ /* 0x000fea000383ffff */
.L_x_42:
[----:B------:R-:W-:-:S07]  /*9730*/  MOV R0, UR5 ;  /* 0x0000000500007c02 */ /* 0x000fce0008000f00 */
.L_x_141:
[----:B-1----:R1:W2:Y:S02]  /*9740*/  SYNCS.PHASECHK.TRANS64.TRYWAIT P0, [R0+URZ], R3 ;  /* 0x00000003000075a7 */ /* 0x0022a400080011ff */
[----:B--2---:R-:W-:Y:S05]  /*9750*/  @!P0 NANOSLEEP.SYNCS 0x989680 ;  /* 0x009896800000895d */ /* 0x004fea0003900000 */
[----:B------:R-:W2:Y:S02]  /*9760*/  @!P0 SYNCS.PHASECHK.TRANS64 P0, [R0+URZ], R3 ;  /* 0x00000003000085a7 */ /* 0x000ea400080010ff */
[----:B--2---:R-:W-:Y:S05]  /*9770*/  @!P0 BRA `(.L_x_141) ;  /* 0xfffffffc00f08947 */ /* 0x004fea000383ffff */
[----:B------:R-:W-:Y:S05]  /*9780*/  BRA `(.L_x_142) ;  /* 0xffffff9800407947 */ /* 0x000fea000383ffff */
.L_x_43:
[----:B------:R-:W-:-:S07]  /*9790*/  MOV R0, UR5 ;  /* 0x0000000500007c02 */ /* 0x000fce0008000f00 */
.L_x_143:
[----:B-1----:R1:W2:Y:S02]  /*97a0*/  SYNCS.PHASECHK.TRANS64.TRYWAIT P0, [R0+URZ], R3 ;  /* 0x00000003000075a7 */ /* 0x0022a400080011ff */
[----:B--2---:R-:W-:Y:S05]  /*97b0*/  @!P0 NANOSLEEP.SYNCS 0x989680 ;  /* 0x009896800000895d */ /* 0x004fea0003900000 */
[----:B------:R-:W2:Y:S02]  /*97c0*/  @!P0 SYNCS.PHASECHK.TRANS64 P0, [R0+URZ], R3 ;  /* 0x00000003000085a7 */ /* 0x000ea400080010ff */
[----:B--2---:R-:W-:Y:S05]  /*97d0*/  @!P0 BRA `(.L_x_143) ;  /* 0xfffffffc00f08947 */ /* 0x004fea000383ffff */
[----:B------:R-:W-:Y:S05]  /*97e0*/  BRA `(.L_x_144) ;  /* 0xffffff98004c7947 */ /* 0x000fea000383ffff */
.L_x_44:
[----:B------:R-:W-:-:S07]  /*97f0*/  MOV R0, UR5 ;  /* 0x0000000500007c02 */ /* 0x000fce0008000f00 */
.L_x_145:
[----:B-1----:R1:W2:Y:S02]  /*9800*/  SYNCS.PHASECHK.TRANS64.TRYWAIT P0, [R0+URZ], R3 ;  /* 0x00000003000075a7 */ /* 0x0022a400080011ff */
[----:B--2---:R-:W-:Y:S05]  /*9810*/  @!P0 NANOSLEEP.SYNCS 0x989680 ;  /* 0x009896800000895d */ /* 0x004fea0003900000 */
[----:B------:R-:W2:Y:S02]  /*9820*/  @!P0 SYNCS.PHASECHK.TRANS64 P0, [R0+URZ], R3 ;  /* 0x00000003000085a7 */ /* 0x000ea400080010ff */
[----:B--2---:R-:W-:Y:S05]  /*9830*/  @!P0 BRA `(.L_x_145) ;  /* 0xfffffffc00f08947 */ /* 0x004fea000383ffff */
[----:B------:R-:W-:Y:S05]  /*9840*/  BRA `(.L_x_146) ;  /* 0xffffff9800587947 */ /* 0x000fea000383ffff */
.L_x_45:
[----:B------:R-:W-:-:S07]  /*9850*/  MOV R0, UR5 ;  /* 0x0000000500007c02 */ /* 0x000fce0008000f00 */
.L_x_147:
[----:B-1----:R1:W2:Y:S02]  /*9860*/  SYNCS.PHASECHK.TRANS64.TRYWAIT P0, [R0+URZ], R3 ;  /* 0x00000003000075a7 */ /* 0x0022a400080011ff */
[----:B--2---:R-:W-:Y:S05]  /*9870*/  @!P0 NANOSLEEP.SYNCS 0x989680 ;  /* 0x009896800000895d */ /* 0x004fea0003900000 */
[----:B------:R-:W2:Y:S02]  /*9880*/  @!P0 SYNCS.PHASECHK.TRANS64 P0, [R0+URZ], R3 ;  /* 0x00000003000085a7 */ /* 0x000ea400080010ff */
[----:B--2---:R-:W-:Y:S05]  /*9890*/  @!P0 BRA `(.L_x_147) ;  /* 0xfffffffc00f08947 */ /* 0x004fea000383ffff */
[----:B------:R-:W-:Y:S05]  /*98a0*/  BRA `(.L_x_148) ;  /* 0xffffff9800647947 */ /* 0x000fea000383ffff */
.L_x_46:
[----:B------:R-:W-:-:S07]  /*98b0*/  MOV R0, UR5 ;  /* 0x0000000500007c02 */ /* 0x000fce0008000f00 */
.L_x_149:
[----:B-1----:R1:W2:Y:S02]  /*98c0*/  SYNCS.PHASECHK.TRANS64.TRYWAIT P0, [R0+URZ], R3 ;  /* 0x00000003000075a7 */ /* 0x0022a400080011ff */
[----:B--2---:R-:W-:Y:S05]  /*98d0*/  @!P0 NANOSLEEP.SYNCS 0x989680 ;  /* 0x009896800000895d */ /* 0x004fea0003900000 */
[----:B------:R-:W2:Y:S02]  /*98e0*/  @!P0 SYNCS.PHASECHK.TRANS64 P0, [R0+URZ], R3 ;  /* 0x00000003000085a7 */ /* 0x000ea400080010ff */
[----:B--2---:R-:W-:Y:S05]  /*98f0*/  @!P0 BRA `(.L_x_149) ;  /* 0xfffffffc00f08947 */ /* 0x004fea000383ffff */
[----:B------:R-:W-:Y:S05]  /*9900*/  BRA `(.L_x_150) ;  /* 0xffffff9800707947 */ /* 0x000fea000383ffff */
.L_x_47:
[----:B------:R-:W-:-:S07]  /*9910*/  MOV R0, UR5 ;  /* 0x0000000500007c02 */ /* 0x000fce0008000f00 */
.L_x_151:
[----:B-1----:R1:W2:Y:S02]  /*9920*/  SYNCS.PHASECHK.TRANS64.TRYWAIT P0, [R0+URZ], R3 ;  /* 0x00000003000075a7 */ /* 0x0022a400080011ff */
[----:B--2---:R-:W-:Y:S05]  /*9930*/  @!P0 NANOSLEEP.SYNCS 0x989680 ;  /* 0x009896800000895d */ /* 0x004fea0003900000 */
[----:B------:R-:W2:Y:S02]  /*9940*/  @!P0 SYNCS.PHASECHK.TRANS64 P0, [R0+URZ], R3 ;  /* 0x00000003000085a7 */ /* 0x000ea400080010ff */
[----:B--2---:R-:W-:Y:S05]  /*9950*/  @!P0 BRA `(.L_x_151) ;  /* 0xfffffffc00f08947 */ /* 0x004fea000383ffff */
[----:B------:R-:W-:Y:S05]  /*9960*/  BRA `(.L_x_152) ;  /* 0xffffff98007c7947 */ /* 0x000fea000383ffff */
.L_x_50:
[----:B------:R-:W-:-:S07]  /*9970*/  MOV R4, UR4 ;  /* 0x0000000400047c02 */ /* 0x000fce0008000f00 */
.L_x_153:
[----:B-1----:R1:W2:Y:S02]  /*9980*/  SYNCS.PHASECHK.TRANS64.TRYWAIT P1, [R4+URZ+0xd8], R6 ;  /* 0x0000d806040075a7 */ /* 0x0022a400080211ff */
[----:B--2---:R-:W-:Y:S05]  /*9990*/  @!P1 NANOSLEEP.SYNCS 0x989680 ;  /* 0x009896800000995d */ /* 0x004fea0003900000 */
[----:B------:R-:W2:Y:S02]  /*99a0*/  @!P1 SYNCS.PHASECHK.TRANS64 P1, [R4+URZ+0xd8], R6 ;  /* 0x0000d806040095a7 */ /* 0x000ea400080210ff */
[----:B--2---:R-:W-:Y:S05]  /*99b0*/  @!P1 BRA `(.L_x_153) ;  /* 0xfffffffc00f09947 */ /* 0x004fea000383ffff */
[----:B------:R-:W-:Y:S05]  /*99c0*/  BRA `(.L_x_154) ;  /* 0xffffff9800e87947 */ /* 0x000fea000383ffff */
.L_x_51:
[----:B-1----:R-:W-:-:S07]  /*99d0*/  MOV R4, UR4 ;  /* 0x0000000400047c02 */ /* 0x002fce0008000f00 */
.L_x_155:
[----:B-1----:R1:W2:Y:S02]  /*99e0*/  SYNCS.PHASECHK.TRANS64.TRYWAIT P1, [R4+URZ+0xd0], R5 ;  /* 0x0000d005040075a7 */ /* 0x0022a400080211ff */
[----:B--2---:R-:W-:Y:S05]  /*99f0*/  @!P1 NANOSLEEP.SYNCS 0x989680 ;  /* 0x009896800000995d */ /* 0x004fea0003900000 */
[----:B------:R-:W2:Y:S02]  /*9a00*/  @!P1 SYNCS.PHASECHK.TRANS64 P1, [R4+URZ+0xd0], R5 ;  /* 0x0000d005040095a7 */ /* 0x000ea400080210ff */
[----:B--2---:R-:W-:Y:S05]  /*9a10*/  @!P1 BRA `(.L_x_155) ;  /* 0xfffffffc00f09947 */ /* 0x004fea000383ffff */
[----:B------:R-:W-:Y:S05]  /*9a20*/  BRA `(.L_x_156) ;  /* 0xffffff9800f07947 */ /* 0x000fea000383ffff */
.L_x_59:
[----:B------:R-:W-:-:S07]  /*9a30*/  MOV R0, UR20 ;  /* 0x0000001400007c02 */ /* 0x000fce0008000f00 */
.L_x_157:
[----:B--2---:R2:W3:Y:S02]  /*9a40*/  SYNCS.PHASECHK.TRANS64.TRYWAIT P0, [R0+URZ+0xd0], R2 ;  /* 0x0000d002000075a7 */ /* 0x0044e400080011ff */
[----:B---3--:R-:W-:Y:S05]  /*9a50*/  @!P0 NANOSLEEP.SYNCS 0x989680 ;  /* 0x009896800000895d */ /* 0x008fea0003900000 */
[----:B------:R-:W3:Y:S02]  /*9a60*/  @!P0 SYNCS.PHASECHK.TRANS64 P0, [R0+URZ+0xd0], R2 ;  /* 0x0000d002000085a7 */ /* 0x000ee400080010ff */
[----:B---3--:R-:W-:Y:S05]  /*9a70*/  @!P0 BRA `(.L_x_157) ;  /* 0xfffffffc00f08947 */ /* 0x008fea000383ffff */
[----:B------:R-:W-:Y:S05]  /*9a80*/  BRA `(.L_x_158) ;  /* 0xffffffa000807947 */ /* 0x000fea000383ffff */
.L_x_60:
[----:B------:R-:W-:-:S07]  /*9a90*/  MOV R0, UR25 ;  /* 0x0000001900007c02 */ /* 0x000fce0008000f00 */
.L_x_159:
[----:B-1----:R1:W2:Y:S02]  /*9aa0*/  SYNCS.PHASECHK.TRANS64.TRYWAIT P0, [R0+URZ+0xf0], R2 ;  /* 0x0000f002000075a7 */ /* 0x0022a400080011ff */
[----:B--2---:R-:W-:Y:S05]  /*9ab0*/  @!P0 NANOSLEEP.SYNCS 0x989680 ;  /* 0x009896800000895d */ /* 0x004fea0003900000 */
[----:B------:R-:W2:Y:S02]  /*9ac0*/  @!P0 SYNCS.PHASECHK.TRANS64 P0, [R0+URZ+0xf0], R2 ;  /* 0x0000f002000085a7 */ /* 0x000ea400080010ff */
[----:B--2---:R-:W-:Y:S05]  /*9ad0*/  @!P0 BRA `(.L_x_159) ;  /* 0xfffffffc00f08947 */ /* 0x004fea000383ffff */
[----:B------:R-:W-:Y:S05]  /*9ae0*/  BRA `(.L_x_160) ;  /* 0xffffffa000987947 */ /* 0x000fea000383ffff */
.L_x_63:
[----:B-1----:R-:W-:Y:S07]  /*9af0*/  MOV R0, UR18 ;  /* 0x0000001200007c02 */ /* 0x002fee0008000f00 */
.L_x_161:
[----:B-1----:R1:W2:Y:S02]  /*9b00*/  SYNCS.PHASECHK.TRANS64.TRYWAIT P0, [R0+URZ], R3 ;  /* 0x00000003000075a7 */ /* 0x0022a400080011ff */
[----:B--2---:R-:W-:Y:S05]  /*9b10*/  @!P0 NANOSLEEP.SYNCS 0x989680 ;  /* 0x009896800000895d */ /* 0x004fea0003900000 */
[----:B------:R-:W2:Y:S02]  /*9b20*/  @!P0 SYNCS.PHASECHK.TRANS64 P0, [R0+URZ], R3 ;  /* 0x00000003000085a7 */ /* 0x000ea400080010ff */
[----:B--2---:R-:W-:Y:S05]  /*9b30*/  @!P0 BRA `(.L_x_161) ;  /* 0xfffffffc00f08947 */ /* 0x004fea000383ffff */
[----:B------:R-:W-:Y:S05]  /*9b40*/  BRA `(.L_x_62) ;  /* 0xffffffa000bc7947 */ /* 0x000fea000383ffff */
.L_x_66:
[----:B------:R-:W-:-:S07]  /*9b50*/  MOV R0, UR4 ;  /* 0x0000000400007c02 */ /* 0x000fce0008000f00 */
.L_x_162:
[----:B-1----:R1:W3:Y:S02]  /*9b60*/  SYNCS.PHASECHK.TRANS64.TRYWAIT P0, [R0+URZ], R2 ;  /* 0x00000002000075a7 */ /* 0x0022e400080011ff */
[----:B---3--:R-:W-:Y:S05]  /*9b70*/  @!P0 NANOSLEEP.SYNCS 0x989680 ;  /* 0x009896800000895d */ /* 0x008fea0003900000 */
[----:B------:R-:W3:Y:S02]  /*9b80*/  @!P0 SYNCS.PHASECHK.TRANS64 P0, [R0+URZ], R2 ;  /* 0x00000002000085a7 */ /* 0x000ee400080010ff */
[----:B---3--:R-:W-:Y:S05]  /*9b90*/  @!P0 BRA `(.L_x_162) ;  /* 0xfffffffc00f08947 */ /* 0x008fea000383ffff */
[----:B------:R-:W-:Y:S05]  /*9ba0*/  BRA `(.L_x_163) ;  /* 0xffffffa400c07947 */ /* 0x000fea000383ffff */
.L_x_67:
[----:B------:R-:W-:-:S07]  /*9bb0*/  MOV R0, UR4 ;  /* 0x0000000400007c02 */ /* 0x000fce0008000f00 */
.L_x_164:
[----:B-1----:R1:W2:Y:S02]  /*9bc0*/  SYNCS.PHASECHK.TRANS64.TRYWAIT P0, [R0+URZ], R2 ;  /* 0x00000002000075a7 */ /* 0x0022a400080011ff */
[----:B--2---:R-:W-:Y:S05]  /*9bd0*/  @!P0 NANOSLEEP.SYNCS 0x989680 ;  /* 0x009896800000895d */ /* 0x004fea0003900000 */
[----:B------:R-:W2:Y:S02]  /*9be0*/  @!P0 SYNCS.PHASECHK.TRANS64 P0, [R0+URZ], R2 ;  /* 0x00000002000085a7 */ /* 0x000ea400080010ff */
[----:B--2---:R-:W-:Y:S05]  /*9bf0*/  @!P0 BRA `(.L_x_164) ;  /* 0xfffffffc00f08947 */ /* 0x004fea000383ffff */
[----:B------:R-:W-:Y:S05]  /*9c00*/  BRA `(.L_x_165) ;  /* 0xffffffa400cc7947 */ /* 0x000fea000383ffff */
.L_x_72:
[----:B------:R-:W-:Y:S07]  /*9c10*/  MOV R0, UR20 ;  /* 0x0000001400007c02 */ /* 0x000fee0008000f00 */
.L_x_166:
[----:B-1----:R1:W2:Y:S02]  /*9c20*/  SYNCS.PHASECHK.TRANS64.TRYWAIT P0, [R0+URZ+0xd0], R2 ;  /* 0x0000d002000075a7 */ /* 0x0022a400080011ff */
[----:B--2---:R-:W-:Y:S05]  /*9c30*/  @!P0 NANOSLEEP.SYNCS 0x989680 ;  /* 0x009896800000895d */ /* 0x004fea0003900000 */
[----:B------:R-:W2:Y:S02]  /*9c40*/  @!P0 SYNCS.PHASECHK.TRANS64 P0, [R0+URZ+0xd0], R2 ;  /* 0x0000d002000085a7 */ /* 0x000ea400080010ff */
[----:B--2---:R-:W-:Y:S05]  /*9c50*/  @!P0 BRA `(.L_x_166) ;  /* 0xfffffffc00f08947 */ /* 0x004fea000383ffff */
[----:B------:R-:W-:Y:S05]  /*9c60*/  BRA `(.L_x_167) ;  /* 0xffffffac002c7947 */ /* 0x000fea000383ffff */
.L_x_75:
[----:B------:R-:W-:Y:S07]  /*9c70*/  MOV R0, UR20 ;  /* 0x0000001400007c02 */ /* 0x000fee0008000f00 */
.L_x_168:
[----:B-1----:R1:W2:Y:S02]  /*9c80*/  SYNCS.PHASECHK.TRANS64.TRYWAIT P2, [R0+URZ+0xc8], R2 ;  /* 0x0000c802000075a7 */ /* 0x0022a400080411ff */
[----:B--2---:R-:W-:Y:S05]  /*9c90*/  @!P2 NANOSLEEP.SYNCS 0x989680 ;  /* 0x009896800000a95d */ /* 0x004fea0003900000 */
[----:B------:R-:W2:Y:S02]  /*9ca0*/  @!P2 SYNCS.PHASECHK.TRANS64 P2, [R0+URZ+0xc8], R2 ;  /* 0x0000c8020000a5a7 */ /* 0x000ea400080410ff */
[----:B--2---:R-:W-:Y:S05]  /*9cb0*/  @!P2 BRA `(.L_x_168) ;  /* 0xfffffffc00f0a947 */ /* 0x004fea000383ffff */
[----:B------:R-:W-:Y:S05]  /*9cc0*/  BRA `(.L_x_74) ;  /* 0xffffffb000847947 */ /* 0x000fea000383ffff */
.L_x_78:
[----:B------:R-:W-:Y:S07]  /*9cd0*/  MOV R2, UR20 ;  /* 0x0000001400027c02 */ /* 0x000fee0008000f00 */
.L_x_169:
[----:B-1----:R1:W2:Y:S02]  /*9ce0*/  SYNCS.PHASECHK.TRANS64.TRYWAIT P1, [R2+URZ+0xa0], R8 ;  /* 0x0000a008020075a7 */ /* 0x0022a400080211ff */
[----:B--2---:R-:W-:Y:S05]  /*9cf0*/  @!P1 NANOSLEEP.SYNCS 0x989680 ;  /* 0x009896800000995d */ /* 0x004fea0003900000 */
[----:B------:R-:W2:Y:S02]  /*9d00*/  @!P1 SYNCS.PHASECHK.TRANS64 P1, [R2+URZ+0xa0], R8 ;  /* 0x0000a008020095a7 */ /* 0x000ea400080210ff */
[----:B--2---:R-:W-:Y:S05]  /*9d10*/  @!P1 BRA `(.L_x_169) ;  /* 0xfffffffc00f09947 */ /* 0x004fea000383ffff */
[----:B------:R-:W-:Y:S05]  /*9d20*/  BRA `(.L_x_170) ;  /* 0xffffffb400387947 */ /* 0x000fea000383ffff */
.L_x_79:
[----:B------:R-:W-:Y:S07]  /*9d30*/  MOV R2, UR20 ;  /* 0x0000001400027c02 */ /* 0x000fee0008000f00 */
.L_x_171:
[----:B-1----:R1:W2:Y:S02]  /*9d40*/  SYNCS.PHASECHK.TRANS64.TRYWAIT P1, [R2+URZ+0xa8], R8 ;  /* 0x0000a808020075a7 */ /* 0x0022a400080211ff */
[----:B--2---:R-:W-:Y:S05]  /*9d50*/  @!P1 NANOSLEEP.SYNCS 0x989680 ;  /* 0x009896800000995d */ /* 0x004fea0003900000 */
[----:B------:R-:W2:Y:S02]  /*9d60*/  @!P1 SYNCS.PHASECHK.TRANS64 P1, [R2+URZ+0xa8], R8 ;  /* 0x0000a808020095a7 */ /* 0x000ea400080210ff */
[----:B--2---:R-:W-:Y:S05]  /*9d70*/  @!P1 BRA `(.L_x_171) ;  /* 0xfffffffc00f09947 */ /* 0x004fea000383ffff */
[----:B------:R-:W-:Y:S05]  /*9d80*/  BRA `(.L_x_172) ;  /* 0xffffffb400807947 */ /* 0x000fea000383ffff */
.L_x_80:
[----:B------:R-:W-:Y:S07]  /*9d90*/  MOV R2, UR20 ;  /* 0x0000001400027c02 */ /* 0x000fee0008000f00 */
.L_x_173:
[----:B-1----:R1:W2:Y:S02]  /*9da0*/  SYNCS.PHASECHK.TRANS64.TRYWAIT P1, [R2+URZ+0xb0], R8 ;  /* 0x0000b008020075a7 */ /* 0x0022a400080211ff */
[----:B--2---:R-:W-:Y:S05]  /*9db0*/  @!P1 NANOSLEEP.SYNCS 0x989680 ;  /* 0x009896800000995d */ /* 0x004fea0003900000 */
[----:B------:R-:W2:Y:S02]  /*9dc0*/  @!P1 SYNCS.PHASECHK.TRANS64 P1, [R2+URZ+0xb0], R8 ;  /* 0x0000b008020095a7 */ /* 0x000ea400080210ff */
[----:B--2---:R-:W-:Y:S05]  /*9dd0*/  @!P1 BRA `(.L_x_173) ;  /* 0xfffffffc00f09947 */ /* 0x004fea000383ffff */
[----:B------:R-:W-:Y:S05]  /*9de0*/  BRA `(.L_x_174) ;  /* 0xffffffb400c87947 */ /* 0x000fea000383ffff */
.L_x_81:
[----:B------:R-:W-:Y:S07]  /*9df0*/  MOV R0, UR20 ;  /* 0x0000001400007c02 */ /* 0x000fee0008000f00 */
.L_x_175:
[----:B-1----:R1:W2:Y:S02]  /*9e00*/  SYNCS.PHASECHK.TRANS64.TRYWAIT P0, [R0+URZ+0xb8], R8 ;  /* 0x0000b808000075a7 */ /* 0x0022a400080011ff */
[----:B--2---:R-:W-:Y:S05]  /*9e10*/  @!P0 NANOSLEEP.SYNCS 0x989680 ;  /* 0x009896800000895d */ /* 0x004fea0003900000 */
[----:B------:R-:W2:Y:S02]  /*9e20*/  @!P0 SYNCS.PHASECHK.TRANS64 P0, [R0+URZ+0xb8], R8 ;  /* 0x0000b808000085a7 */ /* 0x000ea400080010ff */
[----:B--2---:R-:W-:Y:S05]  /*9e30*/  @!P0 BRA `(.L_x_175) ;  /* 0xfffffffc00f08947 */ /* 0x004fea000383ffff */
[----:B------:R-:W-:Y:S05]  /*9e40*/  BRA `(.L_x_176) ;  /* 0xffffffb800147947 */ /* 0x000fea000383ffff */
.L_x_83:
[----:B------:R-:W-:-:S07]  /*9e50*/  MOV R0, UR20 ;  /* 0x0000001400007c02 */ /* 0x000fce0008000f00 */
.L_x_177:
[----:B--2---:R2:W3:Y:S02]  /*9e60*/  SYNCS.PHASECHK.TRANS64.TRYWAIT P0, [R0+URZ+0xa0], R2 ;  /* 0x0000a002000075a7 */ /* 0x0044e400080011ff */
[----:B---3--:R-:W-:Y:S05]  /*9e70*/  @!P0 NANOSLEEP.SYNCS 0x989680 ;  /* 0x009896800000895d */ /* 0x008fea0003900000 */
[----:B------:R-:W3:Y:S02]  /*9e80*/  @!P0 SYNCS.PHASECHK.TRANS64 P0, [R0+URZ+0xa0], R2 ;  /* 0x0000a002000085a7 */ /* 0x000ee400080010ff */
[----:B---3--:R-:W-:Y:S05]  /*9e90*/  @!P0 BRA `(.L_x_177) ;  /* 0xfffffffc00f08947 */ /* 0x008fea000383ffff */
[----:B------:R-:W-:Y:S05]  /*9ea0*/  BRA `(.L_x_178) ;  /* 0xffffffb8007c7947 */ /* 0x000fea000383ffff */
.L_x_84:
[----:B--2---:R-:W-:-:S07]  /*9eb0*/  MOV R0, UR20 ;  /* 0x0000001400007c02 */ /* 0x004fce0008000f00 */
.L_x_179:
[----:B--2---:R2:W3:Y:S02]  /*9ec0*/  SYNCS.PHASECHK.TRANS64.TRYWAIT P0, [R0+URZ+0xa8], R2 ;  /* 0x0000a802000075a7 */ /* 0x0044e400080011ff */
[----:B---3--:R-:W-:Y:S05]  /*9ed0*/  @!P0 NANOSLEEP.SYNCS 0x989680 ;  /* 0x009896800000895d */ /* 0x008fea0003900000 */
[----:B------:R-:W3:Y:S02]  /*9ee0*/  @!P0 SYNCS.PHASECHK.TRANS64 P0, [R0+URZ+0xa8], R2 ;  /* 0x0000a802000085a7 */ /* 0x000ee400080010ff */
[----:B---3--:R-:W-:Y:S05]  /*9ef0*/  @!P0 BRA `(.L_x_179) ;  /* 0xfffffffc00f08947 */ /* 0x008fea000383ffff */
[----:B------:R-:W-:Y:S05]  /*9f00*/  BRA `(.L_x_180) ;  /* 0xffffffb8006c7947 */ /* 0x000fea000383ffff */
.L_x_85:
[----:B--2---:R-:W-:-:S07]  /*9f10*/  MOV R0, UR20 ;  /* 0x0000001400007c02 */ /* 0x004fce0008000f00 */
.L_x_181:
[----:B--2---:R2:W3:Y:S02]  /*9f20*/  SYNCS.PHASECHK.TRANS64.TRYWAIT P0, [R0+URZ+0xb0], R2 ;  /* 0x0000b002000075a7 */ /* 0x0044e400080011ff */
[----:B---3--:R-:W-:Y:S05]  /*9f30*/  @!P0 NANOSLEEP.SYNCS 0x989680 ;  /* 0x009896800000895d */ /* 0x008fea0003900000 */
[----:B------:R-:W3:Y:S02]  /*9f40*/  @!P0 SYNCS.PHASECHK.TRANS64 P0, [R0+URZ+0xb0], R2 ;  /* 0x0000b002000085a7 */ /* 0x000ee400080010ff */
[----:B---3--:R-:W-:Y:S05]  /*9f50*/  @!P0 BRA `(.L_x_181) ;  /* 0xfffffffc00f08947 */ /* 0x008fea000383ffff */
[----:B------:R-:W-:Y:S05]  /*9f60*/  BRA `(.L_x_182) ;  /* 0xffffffb8005c7947 */ /* 0x000fea000383ffff */
.L_x_87:
[----:B------:R-:W-:Y:S07]  /*9f70*/  MOV R0, UR49 ;  /* 0x0000003100007c02 */ /* 0x000fee0008000f00 */
.L_x_183:
[----:B-1----:R1:W2:Y:S02]  /*9f80*/  SYNCS.PHASECHK.TRANS64.TRYWAIT P0, [R0+URZ+0xd0], R2 ;  /* 0x0000d002000075a7 */ /* 0x0022a400080011ff */
[----:B--2---:R-:W-:Y:S05]  /*9f90*/  @!P0 NANOSLEEP.SYNCS 0x989680 ;  /* 0x009896800000895d */ /* 0x004fea0003900000 */
[----:B------:R-:W2:Y:S02]  /*9fa0*/  @!P0 SYNCS.PHASECHK.TRANS64 P0, [R0+URZ+0xd0], R2 ;  /* 0x0000d002000085a7 */ /* 0x000ea400080010ff */
[----:B--2---:R-:W-:Y:S05]  /*9fb0*/  @!P0 BRA `(.L_x_183) ;  /* 0xfffffffc00f08947 */ /* 0x004fea000383ffff */
[----:B------:R-:W-:Y:S05]  /*9fc0*/  BRA `(.L_x_184) ;  /* 0xffffffbc00447947 */ /* 0x000fea000383ffff */
.L_x_98:
[----:B-1----:R-:W-:Y:S04]  /*9fd0*/  MOV R2, UR49 ;  /* 0x0000003100027c02 */ /* 0x002fe80008000f00 */
[----:B------:R1:W2:Y:S03]  /*9fe0*/  SYNCS.PHASECHK.TRANS64.TRYWAIT P1, [R2+URZ+0x80], R3 ;  /* 0x00008003020075a7 */ /* 0x0002a600080211ff */
[----:B--2---:R-:W-:Y:S05]  /*9ff0*/  @!P1 NANOSLEEP.SYNCS 0x989680 ;  /* 0x009896800000995d */ /* 0x004fea0003900000 */
[----:B------:R-:W2:Y:S02]  /*a000*/  @!P1 SYNCS.PHASECHK.TRANS64 P1, [R2+URZ+0x80], R3 ;  /* 0x00008003020095a7 */ /* 0x000ea400080210ff */
[----:B--2---:R-:W-:Y:S05]  /*a010*/  @!P1 BRA `(.L_x_98) ;  /* 0xfffffffc00ec9947 */ /* 0x004fea000383ffff */
[----:B------:R-:W-:Y:S05]  /*a020*/  BRA `(.L_x_97) ;  /* 0xffffffcc003c7947 */ /* 0x000fea000383ffff */
.L_x_100:
[----:B-1----:R1:W4:Y:S02]  /*a030*/  SYNCS.PHASECHK.TRANS64.TRYWAIT P1, [R84+URZ+0xe0], R0 ;  /* 0x0000e000540075a7 */ /* 0x00232400080211ff */
[----:B----4-:R-:W-:Y:S05]  /*a040*/  @!P1 NANOSLEEP.SYNCS 0x989680 ;  /* 0x009896800000995d */ /* 0x010fea0003900000 */
[----:B------:R-:W4:Y:S02]  /*a050*/  @!P1 SYNCS.PHASECHK.TRANS64 P1, [R84+URZ+0xe0], R0 ;  /* 0x0000e000540095a7 */ /* 0x000f2400080210ff */
[----:B----4-:R-:W-:Y:S05]  /*a060*/  @!P1 BRA `(.L_x_100) ;  /* 0xfffffffc00f09947 */ /* 0x010fea000383ffff */
[----:B------:R-:W-:Y:S05]  /*a070*/  BRA `(.L_x_99) ;  /* 0xffffffcc00607947 */ /* 0x000fea000383ffff */
.L_x_109:
[----:B-1----:R1:W2:Y:S02]  /*a080*/  SYNCS.PHASECHK.TRANS64.TRYWAIT P1, [R2+URZ+0x80], R0 ;  /* 0x00008000020075a7 */ /* 0x0022a400080211ff */
[----:B--2---:R-:W-:Y:S05]  /*a090*/  @!P1 NANOSLEEP.SYNCS 0x989680 ;  /* 0x009896800000995d */ /* 0x004fea0003900000 */
[----:B------:R-:W2:Y:S02]  /*a0a0*/  @!P1 SYNCS.PHASECHK.TRANS64 P1, [R2+URZ+0x80], R0 ;  /* 0x00008000020095a7 */ /* 0x000ea400080210ff */
[----:B--2---:R-:W-:Y:S05]  /*a0b0*/  @!P1 BRA `(.L_x_109) ;  /* 0xfffffffc00f09947 */ /* 0x004fea000383ffff */
[----:B------:R-:W-:Y:S05]  /*a0c0*/  BRA `(.L_x_108) ;  /* 0xffffffd400947947 */ /* 0x000fea000383ffff */
.L_x_117:
[----:B-1----:R1:W2:Y:S02]  /*a0d0*/  SYNCS.PHASECHK.TRANS64.TRYWAIT P1, [R0+URZ+0x80], R5 ;  /* 0x00008005000075a7 */ /* 0x0022a400080211ff */
[----:B--2---:R-:W-:Y:S05]  /*a0e0*/  @!P1 NANOSLEEP.SYNCS 0x989680 ;  /* 0x009896800000995d */ /* 0x004fea0003900000 */
[----:B------:R-:W2:Y:S02]  /*a0f0*/  @!P1 SYNCS.PHASECHK.TRANS64 P1, [R0+URZ+0x80], R5 ;  /* 0x00008005000095a7 */ /* 0x000ea400080210ff */
[----:B--2---:R-:W-:Y:S05]  /*a100*/  @!P1 BRA `(.L_x_117) ;  /* 0xfffffffc00f09947 */ /* 0x004fea000383ffff */
[----:B------:R-:W-:Y:S05]  /*a110*/  BRA `(.L_x_116) ;  /* 0xffffffdc00e47947 */ /* 0x000fea000383ffff */
.L_x_125:
[----:B--2---:R2:W3:Y:S02]  /*a120*/  SYNCS.PHASECHK.TRANS64.TRYWAIT P1, [R2+URZ+0x80], R3 ;  /* 0x00008003020075a7 */ /* 0x0044e400080211ff */
[----:B---3--:R-:W-:Y:S05]  /*a130*/  @!P1 NANOSLEEP.SYNCS 0x989680 ;  /* 0x009896800000995d */ /* 0x008fea0003900000 */
[----:B------:R-:W3:Y:S02]  /*a140*/  @!P1 SYNCS.PHASECHK.TRANS64 P1, [R2+URZ+0x80], R3 ;  /* 0x00008003020095a7 */ /* 0x000ee400080210ff */
[----:B---3--:R-:W-:Y:S05]  /*a150*/  @!P1 BRA `(.L_x_125) ;  /* 0xfffffffc00f09947 */ /* 0x008fea000383ffff */
[----:B------:R-:W-:Y:S05]  /*a160*/  BRA `(.L_x_124) ;  /* 0xffffffe800307947 */ /* 0x000fea000383ffff */
        .weak           $__internal_0_$__cuda_sm10x_tcgen05_guardrail_trap_col_being_dealloced_not_returned_by_alloc
        .type           $__internal_0_$__cuda_sm10x_tcgen05_guardrail_trap_col_being_dealloced_not_returned_by_alloc,@function
        .size           $__internal_0_$__cuda_sm10x_tcgen05_guardrail_trap_col_being_dealloced_not_returned_by_alloc,($__internal_1_$__cuda_sm10x_tcgen05_guardrail_trap_phase_invalid_during_alloc - $__internal_0_$__cuda_sm10x_tcgen05_guardrail_trap_col_being_dealloced_not_returned_by_alloc)
$__internal_0_$__cuda_sm10x_tcgen05_guardrail_trap_col_being_dealloced_not_returned_by_alloc:
[----:B------:R-:W-:Y:S05]  /*a170*/  BPT.TRAP 0x1 ;  /* 0x000000040000795c */ /* 0x000fea0000300000 */
[----:B------:R-:W-:-:S04]  /*a180*/  HFMA2 R3, -RZ, RZ, 0, 0 ;  /* 0x00000000ff037431 */ /* 0x000fc800000001ff */
[----:B------:R-:W-:Y:S05]  /*a190*/  RET.REL.NODEC R2 `(_ZN7cutlass13device_kernelINS_4conv6kernel13ConvUniversalINS1_16ConvProblemShapeILNS1_8OperatorE1ELi3EEENS1_10collective14CollectiveConvINS1_47MainloopSm100TmaUmmaWarpSpecializedImplicitGemmILS5_1ELi8ELi3ELi1ELi2EN4cute5tupleIJNSA_1CILi2EEENSC_ILi1EEESE_EEEEENSB_IJNSC_ILi64EEENSC_ILi128EEENSB_IJNSC_ILi32EEEEEEEEENS_10tfloat32_tESM_NSA_8TiledMMAINSA_8MMA_AtomIJNSA_17SM100_MMA_TF32_SSISM_SM_fLi64ELi128ELNSA_4UMMA5MajorE0ELSR_1ELNSQ_7ScaleInE0ELSS_0EEEEEENSA_6LayoutINSB_IJSE_SE_SE_EEENSB_IJNSC_ILi0EEESX_SX_EEEEENSB_IJNSA_10UnderscoreES10_S10_EEEEENS7_6detail27Sm100ImplicitGemmTileTraitsINSA_20SM90_TMA_LOAD_IM2COLENSA_14ComposedLayoutINSA_7SwizzleILi3ELi4ELi3EEENSA_18smem_ptr_flag_bitsILi32EEENSV_INSB_IJNSC_ILi8EEESJ_EEENSB_IJSJ_SE_EEEEEEEvEENS14_INSA_23SM90_TMA_LOAD_MULTICASTENS16_INS17_ILi2ELi5ELi2EEES1A_NSV_INSB_IJSJ_NSC_ILi4EEEEEENSB_IJSE_SJ_EEEEEEEvEEEENS_8epilogue10collective18CollectiveEpilogueINS1Q_23Sm100TmaWarpSpecializedILi4ELi2ELi16ELb1ELb0EEEJSL_NSB_IJNSV_ISH_SE_EENSV_ISJ_SE_EEEEESM_NSB_IJNSB_IJllllEEESE_SX_EEESM_S1Z_NS1Q_6fusion15FusionCallbacksIS1U_NS20_17LinearCombinationISM_fSM_fLNS_15FloatRoundStyleE2EEESL_S1X_JEEENSA_5SM1004TMEM4LOAD26SM100_TMEM_LOAD_16dp128b8xES15_S1F_NSA_17SM75_U32x4_LDSM_NENSA_21SM90_TMA_STORE_IM2COLES1F_NSA_17SM90_U32x4_STSM_NENSA_39AutoVectorizingCopyWithAssumedAlignmentILi128EEEEEEvvEEEEvNT_6ParamsE) ;  /* 0xffffff5c02987950 */ /* 0x000fea0003c3ffff */
        .weak           $__internal_1_$__cuda_sm10x_tcgen05_guardrail_trap_phase_invalid_during_alloc
        .type           $__internal_1_$__cuda_sm10x_tcgen05_guardrail_trap_phase_invalid_during_alloc,@function
        .size           $__internal_1_$__cuda_sm10x_tcgen05_guardrail_trap_phase_invalid_during_alloc,($__internal_2_$__cuda_sm10x_tcgen05_guardrail_trap_unallocated_columns_being_dealloced - $__internal_1_$__cuda_sm10x_tcgen05_guardrail_trap_phase_invalid_during_alloc)
$__internal_1_$__cuda_sm10x_tcgen05_guardrail_trap_phase_invalid_during_alloc:
[----:B------:R-:W-:Y:S05]  /*a1a0*/  BPT.TRAP 0x1 ;  /* 0x000000040000795c */ /* 0x000fea0000300000 */
[----:B------:R-:W-:-:S04]  /*a1b0*/  MOV R5, 0x0 ;  /* 0x0000000000057802 */ /* 0x000fc80000000f00 */
[----:B------:R-:W-:Y:S05]  /*a1c0*/  RET.REL.NODEC R4 `(_ZN7cutlass13device_kernelINS_4conv6kernel13ConvUniversalINS1_16ConvProblemShapeILNS1_8OperatorE1ELi3EEENS1_10collective14CollectiveConvINS1_47MainloopSm100TmaUmmaWarpSpecializedImplicitGemmILS5_1ELi8ELi3ELi1ELi2EN4cute5tupleIJNSA_1CILi2EEENSC_ILi1EEESE_EEEEENSB_IJNSC_ILi64EEENSC_ILi128EEENSB_IJNSC_ILi32EEEEEEEEENS_10tfloat32_tESM_NSA_8TiledMMAINSA_8MMA_AtomIJNSA_17SM100_MMA_TF32_SSISM_SM_fLi64ELi128ELNSA_4UMMA5MajorE0ELSR_1ELNSQ_7ScaleInE0ELSS_0EEEEEENSA_6LayoutINSB_IJSE_SE_SE_EEENSB_IJNSC_ILi0EEESX_SX_EEEEENSB_IJNSA_10UnderscoreES10_S10_EEEEENS7_6detail27Sm100ImplicitGemmTileTraitsINSA_20SM90_TMA_LOAD_IM2COLENSA_14ComposedLayoutINSA_7SwizzleILi3ELi4ELi3EEENSA_18smem_ptr_flag_bitsILi32EEENSV_INSB_IJNSC_ILi8EEESJ_EEENSB_IJSJ_SE_EEEEEEEvEENS14_INSA_23SM90_TMA_LOAD_MULTICASTENS16_INS17_ILi2ELi5ELi2EEES1A_NSV_INSB_IJSJ_NSC_ILi4EEEEEENSB_IJSE_SJ_EEEEEEEvEEEENS_8epilogue10collective18CollectiveEpilogueINS1Q_23Sm100TmaWarpSpecializedILi4ELi2ELi16ELb1ELb0EEEJSL_NSB_IJNSV_ISH_SE_EENSV_ISJ_SE_EEEEESM_NSB_IJNSB_IJllllEEESE_SX_EEESM_S1Z_NS1Q_6fusion15FusionCallbacksIS1U_NS20_17LinearCombinationISM_fSM_fLNS_15FloatRoundStyleE2EEESL_S1X_JEEENSA_5SM1004TMEM4LOAD26SM100_TMEM_LOAD_16dp128b8xES15_S1F_NSA_17SM75_U32x4_LDSM_NENSA_21SM90_TMA_STORE_IM2COLES1F_NSA_17SM90_U32x4_STSM_NENSA_39AutoVectorizingCopyWithAssumedAlignmentILi128EEEEEEvvEEEEvNT_6ParamsE) ;  /* 0xffffff5c048c7950 */ /* 0x000fea0003c3ffff */
        .weak           $__internal_2_$__cuda_sm10x_tcgen05_guardrail_trap_unallocated_columns_being_dealloced
        .type           $__internal_2_$__cuda_sm10x_tcgen05_guardrail_trap_unallocated_columns_being_dealloced,@function
        .size           $__internal_2_$__cuda_sm10x_tcgen05_guardrail_trap_unallocated_columns_being_dealloced,(.L_x_186 - $__internal_2_$__cuda_sm10x_tcgen05_guardrail_trap_unallocated_columns_being_dealloced)
$__internal_2_$__cuda_sm10x_tcgen05_guardrail_trap_unallocated_columns_being_dealloced:
[----:B------:R-:W-:Y:S05]  /*a1d0*/  BPT.TRAP 0x1 ;  /* 0x000000040000795c */ /* 0x000fea0000300000 */
[----:B------:R-:W-:-:S04]  /*a1e0*/  HFMA2 R3, -RZ, RZ, 0, 0 ;  /* 0x00000000ff037431 */ /* 0x000fc800000001ff */
[----:B------:R-:W-:Y:S05]  /*a1f0*/  RET.REL.NODEC R2 `(_ZN7cutlass13device_kernelINS_4conv6kernel13ConvUniversalINS1_16ConvProblemShapeILNS1_8OperatorE1ELi3EEENS1_10collective14CollectiveConvINS1_47MainloopSm100TmaUmmaWarpSpecializedImplicitGemmILS5_1ELi8ELi3ELi1ELi2EN4cute5tupleIJNSA_1CILi2EEENSC_ILi1EEESE_EEEEENSB_IJNSC_ILi64EEENSC_ILi128EEENSB_IJNSC_ILi32EEEEEEEEENS_10tfloat32_tESM_NSA_8TiledMMAINSA_8MMA_AtomIJNSA_17SM100_MMA_TF32_SSISM_SM_fLi64ELi128ELNSA_4UMMA5MajorE0ELSR_1ELNSQ_7ScaleInE0ELSS_0EEEEEENSA_6LayoutINSB_IJSE_SE_SE_EEENSB_IJNSC_ILi0EEESX_SX_EEEEENSB_IJNSA_10UnderscoreES10_S10_EEEEENS7_6detail27Sm100ImplicitGemmTileTraitsINSA_20SM90_TMA_LOAD_IM2COLENSA_14ComposedLayoutINSA_7SwizzleILi3ELi4ELi3EEENSA_18smem_ptr_flag_bitsILi32EEENSV_INSB_IJNSC_ILi8EEESJ_EEENSB_IJSJ_SE_EEEEEEEvEENS14_INSA_23SM90_TMA_LOAD_MULTICASTENS16_INS17_ILi2ELi5ELi2EEES1A_NSV_INSB_IJSJ_NSC_ILi4EEEEEENSB_IJSE_SJ_EEEEEEEvEEEENS_8epilogue10collective18CollectiveEpilogueINS1Q_23Sm100TmaWarpSpecializedILi4ELi2ELi16ELb1ELb0EEEJSL_NSB_IJNSV_ISH_SE_EENSV_ISJ_SE_EEEEESM_NSB_IJNSB_IJllllEEESE_SX_EEESM_S1Z_NS1Q_6fusion15FusionCallbacksIS1U_NS20_17LinearCombinationISM_fSM_fLNS_15FloatRoundStyleE2EEESL_S1X_JEEENSA_5SM1004TMEM4LOAD26SM100_TMEM_LOAD_16dp128b8xES15_S1F_NSA_17SM75_U32x4_LDSM_NENSA_21SM90_TMA_STORE_IM2COLES1F_NSA_17SM90_U32x4_STSM_NENSA_39AutoVectorizingCopyWithAssumedAlignmentILi128EEEEEEvvEEEEvNT_6ParamsE) ;  /* 0xffffff5c02807950 */ /* 0x000fea0003c3ffff */
.L_x_185:
[----:B------:R-:W-:-:S00]  /*a200*/  BRA `(.L_x_185) ;  /* 0xfffffffc00fc7947 */ /* 0x000fc0000383ffff */
[----:B------:R-:W-:-:S00]  /*a210*/  NOP ;  /* 0x0000000000007918 */ /* 0x000fc00000000000 */
        /* <DEDUP_REMOVED lines=14> */
.L_x_186:


//--------------------- .nv.global.init           --------------------------
	.section	.nv.global.init,"aw",@progbits
.nv.global.init:
	.type		$str$29,@object
	.size		$str$29,($str$30 - $str$29)
$str$29:
        /*0000*/ 	.byte	0x28, 0x61, 0x64, 0x64, 0x72, 0x65, 0x73, 0x73, 0x20, 0x26, 0x20, 0x6d, 0x61, 0x73, 0x6b, 0x29
        /*0010*/ 	.byte	0x20, 0x3d, 0x3d, 0x20, 0x30, 0x00
	.type		$str$30,@object
	.size		$str$30,($str$28 - $str$30)
$str$30:
        /*0016*/ 	.byte	0x2f, 0x74, 0x6d, 0x70, 0x2f, 0x63, 0x75, 0x74, 0x6c, 0x61, 0x73, 0x73, 0x5f, 0x73, 0x77, 0x65
        /*0026*/ 	.byte	0x65, 0x70, 0x5f, 0x73, 0x72, 0x63, 0x2f, 0x69, 0x6e, 0x63, 0x6c, 0x75, 0x64, 0x65, 0x2f, 0x63
        /*0036*/ 	.byte	0x75, 0x74, 0x65, 0x2f, 0x70, 0x6f, 0x69, 0x6e, 0x74, 0x65, 0x72, 0x5f, 0x66, 0x6c, 0x61, 0x67
        /*0046*/ 	.byte	0x67, 0x65, 0x64, 0x2e, 0x68, 0x70, 0x70, 0x00
	.type		$str$28,@object
	.size		$str$28,($str$27 - $str$28)
$str$28:
        /*004e*/ 	.byte	0x2f, 0x74, 0x6d, 0x70, 0x2f, 0x63, 0x75, 0x74, 0x6c, 0x61, 0x73, 0x73, 0x5f, 0x73, 0x77, 0x65
        /*005e*/ 	.byte	0x65, 0x70, 0x5f, 0x73, 0x72, 0x63, 0x2f, 0x69, 0x6e, 0x63, 0x6c, 0x75, 0x64, 0x65, 0x2f, 0x63
        /*006e*/ 	.byte	0x75, 0x74, 0x65, 0x2f, 0x61, 0x74, 0x6f, 0x6d, 0x2f, 0x63, 0x6f, 0x70, 0x79, 0x5f, 0x74, 0x72
        /*007e*/ 	.byte	0x61, 0x69, 0x74, 0x73, 0x5f, 0x73, 0x6d, 0x31, 0x30, 0x30, 0x2e, 0x68, 0x70, 0x70, 0x00
	.type		$str$27,@object
	.size		$str$27,(__unnamed_1 - $str$27)
$str$27:
        /*008d*/ 	.byte	0x28, 0x28, 0x75, 0x69, 0x6e, 0x74, 0x33, 0x32, 0x5f, 0x74, 0x28, 0x74, 0x68, 0x72, 0x65, 0x61
        /*009d*/ 	.byte	0x64, 0x49, 0x64, 0x78, 0x2e, 0x78, 0x29, 0x20, 0x2f, 0x20, 0x33, 0x32, 0x29, 0x20, 0x25, 0x20
        /*00ad*/ 	.byte	0x34, 0x29, 0x20, 0x3d, 0x3d, 0x20, 0x28, 0x28, 0x28, 0x74, 0x6d, 0x65, 0x6d, 0x5f, 0x61, 0x64
        /*00bd*/ 	.byte	0x64, 0x72, 0x20, 0x3e, 0x3e, 0x20, 0x31, 0x36, 0x29, 0x20, 0x2f, 0x20, 0x33, 0x32, 0x29, 0x20
        /*00cd*/ 	.byte	0x25, 0x20, 0x34, 0x29, 0x00
	.type		__unnamed_1,@object
	.size		__unnamed_1,(__unnamed_2 - __unnamed_1)
__unnamed_1:
        /*00d2*/ 	.byte	0x61, 0x75, 0x74, 0x6f, 0x20, 0x63, 0x75, 0x74, 0x65, 0x3a, 0x3a, 0x61, 0x73, 0x5f, 0x70, 0x6f
        /* <DEDUP_REMOVED lines=24> */
        /*0262*/ 	.byte	0x30, 0x34, 0x38, 0x3e, 0x3e, 0x3e, 0x3e, 0x5d, 0x00
	.type		__unnamed_2,@object
	.size		__unnamed_2,(.L_2 - __unnamed_2)
__unnamed_2:
        /* <DEDUP_REMOVED lines=45> */
        /*053b*/ 	.byte	0x3e, 0x3e, 0x3e, 0x5d, 0x00
.L_2:


//--------------------- .nv.shared._ZN7cutlass13device_kernelINS_4conv6kernel13ConvUniversalINS1_16ConvProblemShapeILNS1_8OperatorE1ELi3EEENS1_10collective14CollectiveConvINS1_47MainloopSm100TmaUmmaWarpSpecializedImplicitGemmILS5_1ELi8ELi3ELi1ELi2EN4cute5tupleIJNSA_1CILi2EEENSC_ILi1EEESE_EEEEENSB_IJNSC_ILi64EEENSC_ILi128EEENSB_IJNSC_ILi32EEEEEEEEENS_10tfloat32_tESM_NSA_8TiledMMAINSA_8MMA_AtomIJNSA_17SM100_MMA_TF32_SSISM_SM_fLi64ELi128ELNSA_4UMMA5MajorE0ELSR_1ELNSQ_7ScaleInE0ELSS_0EEEEEENSA_6LayoutINSB_IJSE_SE_SE_EEENSB_IJNSC_ILi0EEESX_SX_EEEEENSB_IJNSA_10UnderscoreES10_S10_EEEEENS7_6detail27Sm100ImplicitGemmTileTraitsINSA_20SM90_TMA_LOAD_IM2COLENSA_14ComposedLayoutINSA_7SwizzleILi3ELi4ELi3EEENSA_18smem_ptr_flag_bitsILi32EEENSV_INSB_IJNSC_ILi8EEESJ_EEENSB_IJSJ_SE_EEEEEEEvEENS14_INSA_23SM90_TMA_LOAD_MULTICASTENS16_INS17_ILi2ELi5ELi2EEES1A_NSV_INSB_IJSJ_NSC_ILi4EEEEEENSB_IJSE_SJ_EEEEEEEvEEEENS_8epilogue10collective18CollectiveEpilogueINS1Q_23Sm100TmaWarpSpecializedILi4ELi2ELi16ELb1ELb0EEEJSL_NSB_IJNSV_ISH_SE_EENSV_ISJ_SE_EEEEESM_NSB_IJNSB_IJllllEEESE_SX_EEESM_S1Z_NS1Q_6fusion15FusionCallbacksIS1U_NS20_17LinearCombinationISM_fSM_fLNS_15FloatRoundStyleE2EEESL_S1X_JEEENSA_5SM1004TMEM4LOAD26SM100_TMEM_LOAD_16dp128b8xES15_S1F_NSA_17SM75_U32x4_LDSM_NENSA_21SM90_TMA_STORE_IM2COLES1F_NSA_17SM90_U32x4_STSM_NENSA_39AutoVectorizingCopyWithAssumedAlignmentILi128EEEEEEvvEEEEvNT_6ParamsE --------------------------
	.section	.nv.shared._ZN7cutlass13device_kernelINS_4conv6kernel13ConvUniversalINS1_16ConvProblemShapeILNS1_8OperatorE1ELi3EEENS1_10collective14CollectiveConvINS1_47MainloopSm100TmaUmmaWarpSpecializedImplicitGemmILS5_1ELi8ELi3ELi1ELi2EN4cute5tupleIJNSA_1CILi2EEENSC_ILi1EEESE_EEEEENSB_IJNSC_ILi64EEENSC_ILi128EEENSB_IJNSC_ILi32EEEEEEEEENS_10tfloat32_tESM_NSA_8TiledMMAINSA_8MMA_AtomIJNSA_17SM100_MMA_TF32_SSISM_SM_fLi64ELi128ELNSA_4UMMA5MajorE0ELSR_1ELNSQ_7ScaleInE0ELSS_0EEEEEENSA_6LayoutINSB_IJSE_SE_SE_EEENSB_IJNSC_ILi0EEESX_SX_EEEEENSB_IJNSA_10UnderscoreES10_S10_EEEEENS7_6detail27Sm100ImplicitGemmTileTraitsINSA_20SM90_TMA_LOAD_IM2COLENSA_14ComposedLayoutINSA_7SwizzleILi3ELi4ELi3EEENSA_18smem_ptr_flag_bitsILi32EEENSV_INSB_IJNSC_ILi8EEESJ_EEENSB_IJSJ_SE_EEEEEEEvEENS14_INSA_23SM90_TMA_LOAD_MULTICASTENS16_INS17_ILi2ELi5ELi2EEES1A_NSV_INSB_IJSJ_NSC_ILi4EEEEEENSB_IJSE_SJ_EEEEEEEvEEEENS_8epilogue10collective18CollectiveEpilogueINS1Q_23Sm100TmaWarpSpecializedILi4ELi2ELi16ELb1ELb0EEEJSL_NSB_IJNSV_ISH_SE_EENSV_ISJ_SE_EEEEESM_NSB_IJNSB_IJllllEEESE_SX_EEESM_S1Z_NS1Q_6fusion15FusionCallbacksIS1U_NS20_17LinearCombinationISM_fSM_fLNS_15FloatRoundStyleE2EEESL_S1X_JEEENSA_5SM1004TMEM4LOAD26SM100_TMEM_LOAD_16dp128b8xES15_S1F_NSA_17SM75_U32x4_LDSM_NENSA_21SM90_TMA_STORE_IM2COLES1F_NSA_17SM90_U32x4_STSM_NENSA_39AutoVectorizingCopyWithAssumedAlignmentILi128EEEEEEvvEEEEvNT_6ParamsE,"aw",@nobits
	.sectionflags	@""
	.align	16
	.zero		1024


//--------------------- .nv.shared.reserved.0     --------------------------
	.section	.nv.shared.reserved.0,"aw",@nobits
	.weak		__nv_reservedSMEM_offset_0_alias
	.size		__nv_reservedSMEM_offset_0_alias, 0, 64
	.other		__nv_reservedSMEM_offset_0_alias,@"STO_CUDA_RESERVED_SHARED STV_DEFAULT"
__nv_reservedSMEM_offset_0_alias:
	.zero		0
.nv.shared.reserved.0:
	.zero		64
	.weak		__nv_reservedSMEM_tcgen05_partition
	.type		__nv_reservedSMEM_tcgen05_partition,@object
	.size		__nv_reservedSMEM_tcgen05_partition,(.L_0 - __nv_reservedSMEM_tcgen05_partition)
__nv_reservedSMEM_tcgen05_partition:
	.zero		32
.L_0:


//--------------------- .nv.global                --------------------------
	.section	.nv.global,"aw",@nobits
.nv.global:
	.type		_ZN39_INTERNAL_8526423e_4_k_cu_5085ba8a_33054cute1_E,@object
	.size		_ZN39_INTERNAL_8526423e_4_k_cu_5085ba8a_33054cute1_E,(_ZN39_INTERNAL_8526423e_4_k_cu_5085ba8a_33054cuda3std3__45__cpo6cbeginE - _ZN39_INTERNAL_8526423e_4_k_cu_5085ba8a_33054cute1_E)
_ZN39_INTERNAL_8526423e_4_k_cu_5085ba8a_33054cute1_E:
	.zero		1
	.type		_ZN39_INTERNAL_8526423e_4_k_cu_5085ba8a_33054cuda3std3__45__cpo6cbeginE,@object
	.size		_ZN39_INTERNAL_8526423e_4_k_cu_5085ba8a_33054cuda3std3__45__cpo6cbeginE,(_ZN39_INTERNAL_8526423e_4_k_cu_5085ba8a_33054cuda3std3__48in_placeE - _ZN39_INTERNAL_8526423e_4_k_cu_5085ba8a_33054cuda3std3__45__cpo6cbeginE)
_ZN39_INTERNAL_8526423e_4_k_cu_5085ba8a_33054cuda3std3__45__cpo6cbeginE:
	.zero		1
	.type		_ZN39_INTERNAL_8526423e_4_k_cu_5085ba8a_33054cuda3std3__48in_placeE,@object
	.size		_ZN39_INTERNAL_8526423e_4_k_cu_5085ba8a_33054cuda3std3__48in_placeE,(_ZN39_INTERNAL_8526423e_4_k_cu_5085ba8a_33054cuda3std6ranges3__45__cpo9iter_moveE - _ZN39_INTERNAL_8526423e_4_k_cu_5085ba8a_33054cuda3std3__48in_placeE)
_ZN39_INTERNAL_8526423e_4_k_cu_5085ba8a_33054cuda3std3__48in_placeE:
	.zero		1
	.type		_ZN39_INTERNAL_8526423e_4_k_cu_5085ba8a_33054cuda3std6ranges3__45__cpo9iter_moveE,@object
	.size		_ZN39_INTERNAL_8526423e_4_k_cu_5085ba8a_33054cuda3std6ranges3__45__cpo9iter_moveE,(_ZN39_INTERNAL_8526423e_4_k_cu_5085ba8a_33054cuda3std3__45__cpo5beginE - _ZN39_INTERNAL_8526423e_4_k_cu_5085ba8a_33054cuda3std6ranges3__45__cpo9iter_moveE)
_ZN39_INTERNAL_8526423e_4_k_cu_5085ba8a_33054cuda3std6ranges3__45__cpo9iter_moveE:
	.zero		1
	.type		_ZN39_INTERNAL_8526423e_4_k_cu_5085ba8a_33054cuda3std3__45__cpo5beginE,@object
	.size		_ZN39_INTERNAL_8526423e_4_k_cu_5085ba8a_33054cuda3std3__45__cpo5beginE,(_ZN39_INTERNAL_8526423e_4_k_cu_5085ba8a_33054cuda3std3__441_GLOBAL__N__8526423e_4_k_cu_5085ba8a_33056ignoreE - _ZN39_INTERNAL_8526423e_4_k_cu_5085ba8a_33054cuda3std3__45__cpo5beginE)
_ZN39_INTERNAL_8526423e_4_k_cu_5085ba8a_33054cuda3std3__45__cpo5beginE:
	.zero		1
	.type		_ZN39_INTERNAL_8526423e_4_k_cu_5085ba8a_33054cuda3std3__441_GLOBAL__N__8526423e_4_k_cu_5085ba8a_33056ignoreE,@object
	.size		_ZN39_INTERNAL_8526423e_4_k_cu_5085ba8a_33054cuda3std3__441_GLOBAL__N__8526423e_4_k_cu_5085ba8a_33056ignoreE,(_ZN39_INTERNAL_8526423e_4_k_cu_5085ba8a_33054cute7productE - _ZN39_INTERNAL_8526423e_4_k_cu_5085ba8a_33054cuda3std3__441_GLOBAL__N__8526423e_4_k_cu_5085ba8a_33056ignoreE)
_ZN39_INTERNAL_8526423e_4_k_cu_5085ba8a_33054cuda3std3__441_GLOBAL__N__8526423e_4_k_cu_5085ba8a_33056ignoreE:
	.zero		1
	.type		_ZN39_INTERNAL_8526423e_4_k_cu_5085ba8a_33054cute7productE,@object
	.size		_ZN39_INTERNAL_8526423e_4_k_cu_5085ba8a_33054cute7productE,(_ZN39_INTERNAL_8526423e_4_k_cu_5085ba8a_33054cuda3std3__45__cpo3endE - _ZN39_INTERNAL_8526423e_4_k_cu_5085ba8a_33054cute7productE)
_ZN39_INTERNAL_8526423e_4_k_cu_5085ba8a_33054cute7productE:
	.zero		1
	.type		_ZN39_INTERNAL_8526423e_4_k_cu_5085ba8a_33054cuda3std3__45__cpo3endE,@object
	.size		_ZN39_INTERNAL_8526423e_4_k_cu_5085ba8a_33054cuda3std3__45__cpo3endE,(_ZN39_INTERNAL_8526423e_4_k_cu_5085ba8a_33054cuda3std3__419piecewise_constructE - _ZN39_INTERNAL_8526423e_4_k_cu_5085ba8a_33054cuda3std3__45__cpo3endE)
_ZN39_INTERNAL_8526423e_4_k_cu_5085ba8a_33054cuda3std3__45__cpo3endE:
	.zero		1
	.type		_ZN39_INTERNAL_8526423e_4_k_cu_5085ba8a_33054cuda3std3__419piecewise_constructE,@object
	.size		_ZN39_INTERNAL_8526423e_4_k_cu_5085ba8a_33054cuda3std3__419piecewise_constructE,(_ZN39_INTERNAL_8526423e_4_k_cu_5085ba8a_33054cuda3std3__45__cpo4cendE - _ZN39_INTERNAL_8526423e_4_k_cu_5085ba8a_33054cuda3std3__419piecewise_constructE)
_ZN39_INTERNAL_8526423e_4_k_cu_5085ba8a_33054cuda3std3__419piecewise_constructE:
	.zero		1
	.type		_ZN39_INTERNAL_8526423e_4_k_cu_5085ba8a_33054cuda3std3__45__cpo4cendE,@object
	.size		_ZN39_INTERNAL_8526423e_4_k_cu_5085ba8a_33054cuda3std3__45__cpo4cendE,(_ZN39_INTERNAL_8526423e_4_k_cu_5085ba8a_33054cuda3std6ranges3__45__cpo4swapE - _ZN39_INTERNAL_8526423e_4_k_cu_5085ba8a_33054cuda3std3__45__cpo4cendE)
_ZN39_INTERNAL_8526423e_4_k_cu_5085ba8a_33054cuda3std3__45__cpo4cendE:
	.zero		1
	.type		_ZN39_INTERNAL_8526423e_4_k_cu_5085ba8a_33054cuda3std6ranges3__45__cpo4swapE,@object
	.size		_ZN39_INTERNAL_8526423e_4_k_cu_5085ba8a_33054cuda3std6ranges3__45__cpo4swapE,(.L_10 - _ZN39_INTERNAL_8526423e_4_k_cu_5085ba8a_33054cuda3std6ranges3__45__cpo4swapE)
_ZN39_INTERNAL_8526423e_4_k_cu_5085ba8a_33054cuda3std6ranges3__45__cpo4swapE:
	.zero		1
.L_10:


//--------------------- .nv.constant0._ZN7cutlass13device_kernelINS_4conv6kernel13ConvUniversalINS1_16ConvProblemShapeILNS1_8OperatorE1ELi3EEENS1_10collective14CollectiveConvINS1_47MainloopSm100TmaUmmaWarpSpecializedImplicitGemmILS5_1ELi8ELi3ELi1ELi2EN4cute5tupleIJNSA_1CILi2EEENSC_ILi1EEESE_EEEEENSB_IJNSC_ILi64EEENSC_ILi128EEENSB_IJNSC_ILi32EEEEEEEEENS_10tfloat32_tESM_NSA_8TiledMMAINSA_8MMA_AtomIJNSA_17SM100_MMA_TF32_SSISM_SM_fLi64ELi128ELNSA_4UMMA5MajorE0ELSR_1ELNSQ_7ScaleInE0ELSS_0EEEEEENSA_6LayoutINSB_IJSE_SE_SE_EEENSB_IJNSC_ILi0EEESX_SX_EEEEENSB_IJNSA_10UnderscoreES10_S10_EEEEENS7_6detail27Sm100ImplicitGemmTileTraitsINSA_20SM90_TMA_LOAD_IM2COLENSA_14ComposedLayoutINSA_7SwizzleILi3ELi4ELi3EEENSA_18smem_ptr_flag_bitsILi32EEENSV_INSB_IJNSC_ILi8EEESJ_EEENSB_IJSJ_SE_EEEEEEEvEENS14_INSA_23SM90_TMA_LOAD_MULTICASTENS16_INS17_ILi2ELi5ELi2EEES1A_NSV_INSB_IJSJ_NSC_ILi4EEEEEENSB_IJSE_SJ_EEEEEEEvEEEENS_8epilogue10collective18CollectiveEpilogueINS1Q_23Sm100TmaWarpSpecializedILi4ELi2ELi16ELb1ELb0EEEJSL_NSB_IJNSV_ISH_SE_EENSV_ISJ_SE_EEEEESM_NSB_IJNSB_IJllllEEESE_SX_EEESM_S1Z_NS1Q_6fusion15FusionCallbacksIS1U_NS20_17LinearCombinationISM_fSM_fLNS_15FloatRoundStyleE2EEESL_S1X_JEEENSA_5SM1004TMEM4LOAD26SM100_TMEM_LOAD_16dp128b8xES15_S1F_NSA_17SM75_U32x4_LDSM_NENSA_21SM90_TMA_STORE_IM2COLES1F_NSA_17SM90_U32x4_STSM_NENSA_39AutoVectorizingCopyWithAssumedAlignmentILi128EEEEEEvvEEEEvNT_6ParamsE --------------------------
	.section	.nv.constant0._ZN7cutlass13device_kernelINS_4conv6kernel13ConvUniversalINS1_16ConvProblemShapeILNS1_8OperatorE1ELi3EEENS1_10collective14CollectiveConvINS1_47MainloopSm100TmaUmmaWarpSpecializedImplicitGemmILS5_1ELi8ELi3ELi1ELi2EN4cute5tupleIJNSA_1CILi2EEENSC_ILi1EEESE_EEEEENSB_IJNSC_ILi64EEENSC_ILi128EEENSB_IJNSC_ILi32EEEEEEEEENS_10tfloat32_tESM_NSA_8TiledMMAINSA_8MMA_AtomIJNSA_17SM100_MMA_TF32_SSISM_SM_fLi64ELi128ELNSA_4UMMA5MajorE0ELSR_1ELNSQ_7ScaleInE0ELSS_0EEEEEENSA_6LayoutINSB_IJSE_SE_SE_EEENSB_IJNSC_ILi0EEESX_SX_EEEEENSB_IJNSA_10UnderscoreES10_S10_EEEEENS7_6detail27Sm100ImplicitGemmTileTraitsINSA_20SM90_TMA_LOAD_IM2COLENSA_14ComposedLayoutINSA_7SwizzleILi3ELi4ELi3EEENSA_18smem_ptr_flag_bitsILi32EEENSV_INSB_IJNSC_ILi8EEESJ_EEENSB_IJSJ_SE_EEEEEEEvEENS14_INSA_23SM90_TMA_LOAD_MULTICASTENS16_INS17_ILi2ELi5ELi2EEES1A_NSV_INSB_IJSJ_NSC_ILi4EEEEEENSB_IJSE_SJ_EEEEEEEvEEEENS_8epilogue10collective18CollectiveEpilogueINS1Q_23Sm100TmaWarpSpecializedILi4ELi2ELi16ELb1ELb0EEEJSL_NSB_IJNSV_ISH_SE_EENSV_ISJ_SE_EEEEESM_NSB_IJNSB_IJllllEEESE_SX_EEESM_S1Z_NS1Q_6fusion15FusionCallbacksIS1U_NS20_17LinearCombinationISM_fSM_fLNS_15FloatRoundStyleE2EEESL_S1X_JEEENSA_5SM1004TMEM4LOAD26SM100_TMEM_LOAD_16dp128b8xES15_S1F_NSA_17SM75_U32x4_LDSM_NENSA_21SM90_TMA_STORE_IM2COLES1F_NSA_17SM90_U32x4_STSM_NENSA_39AutoVectorizingCopyWithAssumedAlignmentILi128EEEEEEvvEEEEvNT_6ParamsE,"a",@progbits
	.sectionflags	@""
	.align	4
.nv.constant0._ZN7cutlass13device_kernelINS_4conv6kernel13ConvUniversalINS1_16ConvProblemShapeILNS1_8OperatorE1ELi3EEENS1_10collective14CollectiveConvINS1_47MainloopSm100TmaUmmaWarpSpecializedImplicitGemmILS5_1ELi8ELi3ELi1ELi2EN4cute5tupleIJNSA_1CILi2EEENSC_ILi1EEESE_EEEEENSB_IJNSC_ILi64EEENSC_ILi128EEENSB_IJNSC_ILi32EEEEEEEEENS_10tfloat32_tESM_NSA_8TiledMMAINSA_8MMA_AtomIJNSA_17SM100_MMA_TF32_SSISM_SM_fLi64ELi128ELNSA_4UMMA5MajorE0ELSR_1ELNSQ_7ScaleInE0ELSS_0EEEEEENSA_6LayoutINSB_IJSE_SE_SE_EEENSB_IJNSC_ILi0EEESX_SX_EEEEENSB_IJNSA_10UnderscoreES10_S10_EEEEENS7_6detail27Sm100ImplicitGemmTileTraitsINSA_20SM90_TMA_LOAD_IM2COLENSA_14ComposedLayoutINSA_7SwizzleILi3ELi4ELi3EEENSA_18smem_ptr_flag_bitsILi32EEENSV_INSB_IJNSC_ILi8EEESJ_EEENSB_IJSJ_SE_EEEEEEEvEENS14_INSA_23SM90_TMA_LOAD_MULTICASTENS16_INS17_ILi2ELi5ELi2EEES1A_NSV_INSB_IJSJ_NSC_ILi4EEEEEENSB_IJSE_SJ_EEEEEEEvEEEENS_8epilogue10collective18CollectiveEpilogueINS1Q_23Sm100TmaWarpSpecializedILi4ELi2ELi16ELb1ELb0EEEJSL_NSB_IJNSV_ISH_SE_EENSV_ISJ_SE_EEEEESM_NSB_IJNSB_IJllllEEESE_SX_EEESM_S1Z_NS1Q_6fusion15FusionCallbacksIS1U_NS20_17LinearCombinationISM_fSM_fLNS_15FloatRoundStyleE2EEESL_S1X_JEEENSA_5SM1004TMEM4LOAD26SM100_TMEM_LOAD_16dp128b8xES15_S1F_NSA_17SM75_U32x4_LDSM_NENSA_21SM90_TMA_STORE_IM2COLES1F_NSA_17SM90_U32x4_STSM_NENSA_39AutoVectorizingCopyWithAssumedAlignmentILi128EEEEEEvvEEEEvNT_6ParamsE:
	.zero		3200


//--------------------- SYMBOLS --------------------------

	.type		.nv.reservedSmem.offset0,@object
	.size		.nv.reservedSmem.offset0,0x4
	.type		.nv.reservedSmem.cap,@object
	.size		.nv.reservedSmem.cap,0x4
	.type		__assertfail,@function
